//
// Generated by NVIDIA NVVM Compiler
//
// Compiler Build ID: CL-36424714
// Cuda compilation tools, release 13.0, V13.0.88
// Based on NVVM 20.0.0
//

.version 9.0
.target sm_100
.address_size 64

	// .globl	_Z8distancePfS_S_S_iiPiS_
.global .align 4 .b8 __cudart_i2opi_f[24] = {65, 144, 67, 60, 153, 149, 98, 219, 192, 221, 52, 245, 209, 87, 39, 252, 41, 21, 68, 78, 110, 131, 249, 162};

.visible .entry _Z8distancePfS_S_S_iiPiS_(
	.param .u64 .ptr .align 1 _Z8distancePfS_S_S_iiPiS__param_0,
	.param .u64 .ptr .align 1 _Z8distancePfS_S_S_iiPiS__param_1,
	.param .u64 .ptr .align 1 _Z8distancePfS_S_S_iiPiS__param_2,
	.param .u64 .ptr .align 1 _Z8distancePfS_S_S_iiPiS__param_3,
	.param .u32 _Z8distancePfS_S_S_iiPiS__param_4,
	.param .u32 _Z8distancePfS_S_S_iiPiS__param_5,
	.param .u64 .ptr .align 1 _Z8distancePfS_S_S_iiPiS__param_6,
	.param .u64 .ptr .align 1 _Z8distancePfS_S_S_iiPiS__param_7
)
{
	.local .align 4 .b8 	__local_depot0[28];
	.reg .b64 	%SP;
	.reg .b64 	%SPL;
	.reg .pred 	%p<134>;
	.reg .b32 	%r<284>;
	.reg .b32 	%f<187>;
	.reg .b64 	%rd<127>;
	.reg .b64 	%fd<15>;

	mov.u64 	%SPL, __local_depot0;
	ld.param.u64 	%rd35, [_Z8distancePfS_S_S_iiPiS__param_0];
	ld.param.u64 	%rd36, [_Z8distancePfS_S_S_iiPiS__param_1];
	ld.param.u32 	%r86, [_Z8distancePfS_S_S_iiPiS__param_4];
	cvta.to.global.u64 	%rd37, %rd36;
	cvta.to.global.u64 	%rd38, %rd35;
	add.u64 	%rd1, %SPL, 0;
	add.u64 	%rd2, %SPL, 0;
	add.u64 	%rd3, %SPL, 0;
	add.u64 	%rd4, %SPL, 0;
	mov.u32 	%r87, %ctaid.x;
	mov.u32 	%r88, %ntid.x;
	mov.u32 	%r89, %tid.x;
	mad.lo.s32 	%r1, %r87, %r88, %r89;
	add.s32 	%r90, %r86, %r1;
	mul.wide.s32 	%rd43, %r90, 4;
	add.s64 	%rd44, %rd38, %rd43;
	ld.global.f32 	%f1, [%rd44];
	add.s64 	%rd45, %rd37, %rd43;
	ld.global.f32 	%f2, [%rd45];
	mul.f32 	%f35, %f2, 0f3F22F983;
	cvt.rni.s32.f32 	%r265, %f35;
	cvt.rn.f32.s32 	%f36, %r265;
	fma.rn.f32 	%f37, %f36, 0fBFC90FDA, %f2;
	fma.rn.f32 	%f38, %f36, 0fB3A22168, %f37;
	fma.rn.f32 	%f182, %f36, 0fA7C234C5, %f38;
	abs.f32 	%f4, %f2;
	setp.ltu.f32 	%p1, %f4, 0f47CE4780;
	mov.u32 	%r261, %r265;
	mov.f32 	%f181, %f182;
	@%p1 bra 	$L__BB0_8;
	setp.neu.f32 	%p2, %f4, 0f7F800000;
	@%p2 bra 	$L__BB0_3;
	mov.f32 	%f41, 0f00000000;
	mul.rn.f32 	%f181, %f2, %f41;
	mov.b32 	%r261, 0;
	bra.uni 	$L__BB0_8;
$L__BB0_3:
	mov.b32 	%r3, %f2;
	mov.b64 	%rd119, 0;
	mov.b32 	%r258, 0;
	mov.u64 	%rd117, __cudart_i2opi_f;
	shl.b32 	%r93, %r3, 8;
	or.b32  	%r94, %r93, -2147483648;
	mov.u64 	%rd118, %rd2;
$L__BB0_4:
	.pragma "nounroll";
	ld.global.nc.u32 	%r92, [%rd117];
	mad.wide.u32 	%rd48, %r92, %r94, %rd119;
	shr.u64 	%rd119, %rd48, 32;
	st.local.u32 	[%rd118], %rd48;
	add.s32 	%r258, %r258, 1;
	add.s64 	%rd118, %rd118, 4;
	add.s64 	%rd117, %rd117, 4;
	setp.ne.s32 	%p3, %r258, 6;
	@%p3 bra 	$L__BB0_4;
	shr.u32 	%r95, %r3, 23;
	st.local.u32 	[%rd2+24], %rd119;
	and.b32  	%r6, %r95, 31;
	and.b32  	%r96, %r95, 224;
	add.s32 	%r97, %r96, -128;
	shr.u32 	%r98, %r97, 5;
	mul.wide.u32 	%rd49, %r98, 4;
	sub.s64 	%rd11, %rd2, %rd49;
	ld.local.u32 	%r259, [%rd11+24];
	ld.local.u32 	%r260, [%rd11+20];
	setp.eq.s32 	%p4, %r6, 0;
	@%p4 bra 	$L__BB0_7;
	shf.l.wrap.b32 	%r259, %r260, %r259, %r6;
	ld.local.u32 	%r99, [%rd11+16];
	shf.l.wrap.b32 	%r260, %r99, %r260, %r6;
$L__BB0_7:
	shr.u32 	%r100, %r259, 30;
	shf.l.wrap.b32 	%r101, %r260, %r259, 2;
	shl.b32 	%r102, %r260, 2;
	shr.u32 	%r103, %r101, 31;
	add.s32 	%r104, %r103, %r100;
	neg.s32 	%r105, %r104;
	setp.lt.s32 	%p5, %r3, 0;
	selp.b32 	%r261, %r105, %r104, %p5;
	xor.b32  	%r106, %r101, %r3;
	shr.s32 	%r107, %r101, 31;
	xor.b32  	%r108, %r107, %r101;
	xor.b32  	%r109, %r107, %r102;
	cvt.u64.u32 	%rd50, %r108;
	shl.b64 	%rd51, %rd50, 32;
	cvt.u64.u32 	%rd52, %r109;
	or.b64  	%rd53, %rd51, %rd52;
	cvt.rn.f64.s64 	%fd1, %rd53;
	mul.f64 	%fd2, %fd1, 0d3BF921FB54442D19;
	cvt.rn.f32.f64 	%f39, %fd2;
	neg.f32 	%f40, %f39;
	setp.lt.s32 	%p6, %r106, 0;
	selp.f32 	%f181, %f40, %f39, %p6;
$L__BB0_8:
	setp.ltu.f32 	%p7, %f4, 0f47CE4780;
	add.s32 	%r111, %r261, 1;
	mul.rn.f32 	%f42, %f181, %f181;
	and.b32  	%r112, %r261, 1;
	setp.eq.b32 	%p8, %r112, 1;
	selp.f32 	%f43, %f181, 0f3F800000, %p8;
	fma.rn.f32 	%f44, %f42, %f43, 0f00000000;
	fma.rn.f32 	%f45, %f42, 0f37CBAC00, 0fBAB607ED;
	selp.f32 	%f46, 0fB94D4153, %f45, %p8;
	selp.f32 	%f47, 0f3C0885E4, 0f3D2AAABB, %p8;
	fma.rn.f32 	%f48, %f46, %f42, %f47;
	selp.f32 	%f49, 0fBE2AAAA8, 0fBEFFFFFF, %p8;
	fma.rn.f32 	%f50, %f48, %f42, %f49;
	fma.rn.f32 	%f51, %f50, %f44, %f43;
	and.b32  	%r113, %r111, 2;
	setp.eq.s32 	%p9, %r113, 0;
	mov.f32 	%f52, 0f00000000;
	sub.f32 	%f53, %f52, %f51;
	selp.f32 	%f8, %f51, %f53, %p9;
	@%p7 bra 	$L__BB0_16;
	setp.neu.f32 	%p10, %f4, 0f7F800000;
	@%p10 bra 	$L__BB0_11;
	mov.f32 	%f56, 0f00000000;
	mul.rn.f32 	%f182, %f2, %f56;
	mov.b32 	%r265, 0;
	bra.uni 	$L__BB0_16;
$L__BB0_11:
	mov.b32 	%r15, %f2;
	shl.b32 	%r115, %r15, 8;
	or.b32  	%r16, %r115, -2147483648;
	mov.b64 	%rd120, 0;
	mov.b32 	%r262, 0;
	mov.u64 	%rd56, __cudart_i2opi_f;
$L__BB0_12:
	.pragma "nounroll";
	mul.wide.u32 	%rd55, %r262, 4;
	add.s64 	%rd57, %rd56, %rd55;
	ld.global.nc.u32 	%r116, [%rd57];
	mad.wide.u32 	%rd58, %r116, %r16, %rd120;
	shr.u64 	%rd120, %rd58, 32;
	add.s64 	%rd59, %rd2, %rd55;
	st.local.u32 	[%rd59], %rd58;
	add.s32 	%r262, %r262, 1;
	setp.ne.s32 	%p11, %r262, 6;
	@%p11 bra 	$L__BB0_12;
	shr.u32 	%r117, %r15, 23;
	st.local.u32 	[%rd2+24], %rd120;
	and.b32  	%r19, %r117, 31;
	and.b32  	%r118, %r117, 224;
	add.s32 	%r119, %r118, -128;
	shr.u32 	%r120, %r119, 5;
	mul.wide.u32 	%rd60, %r120, 4;
	sub.s64 	%rd14, %rd2, %rd60;
	ld.local.u32 	%r263, [%rd14+24];
	ld.local.u32 	%r264, [%rd14+20];
	setp.eq.s32 	%p12, %r19, 0;
	@%p12 bra 	$L__BB0_15;
	shf.l.wrap.b32 	%r263, %r264, %r263, %r19;
	ld.local.u32 	%r121, [%rd14+16];
	shf.l.wrap.b32 	%r264, %r121, %r264, %r19;
$L__BB0_15:
	shr.u32 	%r122, %r263, 30;
	shf.l.wrap.b32 	%r123, %r264, %r263, 2;
	shl.b32 	%r124, %r264, 2;
	shr.u32 	%r125, %r123, 31;
	add.s32 	%r126, %r125, %r122;
	neg.s32 	%r127, %r126;
	setp.lt.s32 	%p13, %r15, 0;
	selp.b32 	%r265, %r127, %r126, %p13;
	xor.b32  	%r128, %r123, %r15;
	shr.s32 	%r129, %r123, 31;
	xor.b32  	%r130, %r129, %r123;
	xor.b32  	%r131, %r129, %r124;
	cvt.u64.u32 	%rd61, %r130;
	shl.b64 	%rd62, %rd61, 32;
	cvt.u64.u32 	%rd63, %r131;
	or.b64  	%rd64, %rd62, %rd63;
	cvt.rn.f64.s64 	%fd3, %rd64;
	mul.f64 	%fd4, %fd3, 0d3BF921FB54442D19;
	cvt.rn.f32.f64 	%f54, %fd4;
	neg.f32 	%f55, %f54;
	setp.lt.s32 	%p14, %r128, 0;
	selp.f32 	%f182, %f55, %f54, %p14;
$L__BB0_16:
	ld.param.u32 	%r266, [_Z8distancePfS_S_S_iiPiS__param_5];
	ld.param.u64 	%rd114, [_Z8distancePfS_S_S_iiPiS__param_2];
	mul.rn.f32 	%f57, %f182, %f182;
	and.b32  	%r133, %r265, 1;
	setp.eq.b32 	%p15, %r133, 1;
	selp.f32 	%f58, 0f3F800000, %f182, %p15;
	fma.rn.f32 	%f59, %f57, %f58, 0f00000000;
	fma.rn.f32 	%f60, %f57, 0f37CBAC00, 0fBAB607ED;
	selp.f32 	%f61, %f60, 0fB94D4153, %p15;
	selp.f32 	%f62, 0f3D2AAABB, 0f3C0885E4, %p15;
	fma.rn.f32 	%f63, %f61, %f57, %f62;
	selp.f32 	%f64, 0fBEFFFFFF, 0fBE2AAAA8, %p15;
	fma.rn.f32 	%f65, %f63, %f57, %f64;
	fma.rn.f32 	%f66, %f65, %f59, %f58;
	and.b32  	%r134, %r265, 2;
	setp.eq.s32 	%p16, %r134, 0;
	mov.f32 	%f67, 0f00000000;
	sub.f32 	%f68, %f67, %f66;
	selp.f32 	%f12, %f66, %f68, %p16;
	mul.lo.s32 	%r28, %r1, 29;
	add.s32 	%r135, %r266, 9999;
	max.s32 	%r29, %r266, %r135;
	cvta.to.global.u64 	%rd15, %rd114;
	mov.u64 	%rd102, __cudart_i2opi_f;
$L__BB0_17:
	mov.u32 	%r30, %r266;
	mul.wide.s32 	%rd65, %r30, 4;
	add.s64 	%rd66, %rd15, %rd65;
	ld.global.f32 	%f69, [%rd66];
	sub.f32 	%f13, %f69, %f1;
	mul.f32 	%f70, %f13, 0f3F22F983;
	cvt.rni.s32.f32 	%r274, %f70;
	cvt.rn.f32.s32 	%f71, %r274;
	fma.rn.f32 	%f72, %f71, 0fBFC90FDA, %f13;
	fma.rn.f32 	%f73, %f71, 0fB3A22168, %f72;
	fma.rn.f32 	%f184, %f71, 0fA7C234C5, %f73;
	abs.f32 	%f15, %f13;
	setp.ltu.f32 	%p17, %f15, 0f47CE4780;
	mov.u32 	%r270, %r274;
	mov.f32 	%f183, %f184;
	@%p17 bra 	$L__BB0_25;
	setp.neu.f32 	%p18, %f15, 0f7F800000;
	@%p18 bra 	$L__BB0_20;
	mov.f32 	%f76, 0f00000000;
	mul.rn.f32 	%f183, %f13, %f76;
	mov.b32 	%r270, 0;
	bra.uni 	$L__BB0_25;
$L__BB0_20:
	mov.b32 	%r32, %f13;
	mov.b64 	%rd123, 0;
	mov.b32 	%r267, 0;
	mov.u64 	%rd121, __cudart_i2opi_f;
	mov.u64 	%rd122, %rd4;
$L__BB0_21:
	.pragma "nounroll";
	ld.global.nc.u32 	%r137, [%rd121];
	shl.b32 	%r138, %r32, 8;
	or.b32  	%r139, %r138, -2147483648;
	mad.wide.u32 	%rd69, %r137, %r139, %rd123;
	shr.u64 	%rd123, %rd69, 32;
	st.local.u32 	[%rd122], %rd69;
	add.s32 	%r267, %r267, 1;
	add.s64 	%rd122, %rd122, 4;
	add.s64 	%rd121, %rd121, 4;
	setp.ne.s32 	%p19, %r267, 6;
	@%p19 bra 	$L__BB0_21;
	shr.u32 	%r140, %r32, 23;
	st.local.u32 	[%rd4+24], %rd123;
	and.b32  	%r35, %r140, 31;
	and.b32  	%r141, %r140, 224;
	add.s32 	%r142, %r141, -128;
	shr.u32 	%r143, %r142, 5;
	mul.wide.u32 	%rd70, %r143, 4;
	sub.s64 	%rd22, %rd4, %rd70;
	ld.local.u32 	%r268, [%rd22+24];
	ld.local.u32 	%r269, [%rd22+20];
	setp.eq.s32 	%p20, %r35, 0;
	@%p20 bra 	$L__BB0_24;
	shf.l.wrap.b32 	%r268, %r269, %r268, %r35;
	ld.local.u32 	%r144, [%rd22+16];
	shf.l.wrap.b32 	%r269, %r144, %r269, %r35;
$L__BB0_24:
	shr.u32 	%r145, %r268, 30;
	shf.l.wrap.b32 	%r146, %r269, %r268, 2;
	shl.b32 	%r147, %r269, 2;
	shr.u32 	%r148, %r146, 31;
	add.s32 	%r149, %r148, %r145;
	neg.s32 	%r150, %r149;
	setp.lt.s32 	%p21, %r32, 0;
	selp.b32 	%r270, %r150, %r149, %p21;
	xor.b32  	%r151, %r146, %r32;
	shr.s32 	%r152, %r146, 31;
	xor.b32  	%r153, %r152, %r146;
	xor.b32  	%r154, %r152, %r147;
	cvt.u64.u32 	%rd71, %r153;
	shl.b64 	%rd72, %rd71, 32;
	cvt.u64.u32 	%rd73, %r154;
	or.b64  	%rd74, %rd72, %rd73;
	cvt.rn.f64.s64 	%fd5, %rd74;
	mul.f64 	%fd6, %fd5, 0d3BF921FB54442D19;
	cvt.rn.f32.f64 	%f74, %fd6;
	neg.f32 	%f75, %f74;
	setp.lt.s32 	%p22, %r151, 0;
	selp.f32 	%f183, %f75, %f74, %p22;
$L__BB0_25:
	setp.ltu.f32 	%p23, %f15, 0f47CE4780;
	mul.rn.f32 	%f77, %f183, %f183;
	and.b32  	%r156, %r270, 1;
	setp.eq.b32 	%p24, %r156, 1;
	selp.f32 	%f78, 0f3F800000, %f183, %p24;
	fma.rn.f32 	%f79, %f77, %f78, 0f00000000;
	fma.rn.f32 	%f80, %f77, 0f37CBAC00, 0fBAB607ED;
	selp.f32 	%f81, %f80, 0fB94D4153, %p24;
	selp.f32 	%f82, 0f3D2AAABB, 0f3C0885E4, %p24;
	fma.rn.f32 	%f83, %f81, %f77, %f82;
	selp.f32 	%f84, 0fBEFFFFFF, 0fBE2AAAA8, %p24;
	fma.rn.f32 	%f85, %f83, %f77, %f84;
	fma.rn.f32 	%f86, %f85, %f79, %f78;
	and.b32  	%r157, %r270, 2;
	setp.eq.s32 	%p25, %r157, 0;
	mov.f32 	%f87, 0f00000000;
	sub.f32 	%f88, %f87, %f86;
	selp.f32 	%f19, %f86, %f88, %p25;
	@%p23 bra 	$L__BB0_33;
	setp.neu.f32 	%p26, %f15, 0f7F800000;
	@%p26 bra 	$L__BB0_28;
	mov.f32 	%f91, 0f00000000;
	mul.rn.f32 	%f184, %f13, %f91;
	mov.b32 	%r274, 0;
	bra.uni 	$L__BB0_33;
$L__BB0_28:
	mov.b32 	%r44, %f13;
	shl.b32 	%r159, %r44, 8;
	or.b32  	%r45, %r159, -2147483648;
	mov.b64 	%rd124, 0;
	mov.b32 	%r271, 0;
$L__BB0_29:
	.pragma "nounroll";
	mul.wide.u32 	%rd76, %r271, 4;
	mov.u64 	%rd77, __cudart_i2opi_f;
	add.s64 	%rd78, %rd77, %rd76;
	ld.global.nc.u32 	%r160, [%rd78];
	mad.wide.u32 	%rd79, %r160, %r45, %rd124;
	shr.u64 	%rd124, %rd79, 32;
	add.s64 	%rd80, %rd3, %rd76;
	st.local.u32 	[%rd80], %rd79;
	add.s32 	%r271, %r271, 1;
	setp.ne.s32 	%p27, %r271, 6;
	@%p27 bra 	$L__BB0_29;
	shr.u32 	%r161, %r44, 23;
	st.local.u32 	[%rd3+24], %rd124;
	and.b32  	%r48, %r161, 31;
	and.b32  	%r162, %r161, 224;
	add.s32 	%r163, %r162, -128;
	shr.u32 	%r164, %r163, 5;
	mul.wide.u32 	%rd81, %r164, 4;
	sub.s64 	%rd25, %rd3, %rd81;
	ld.local.u32 	%r272, [%rd25+24];
	ld.local.u32 	%r273, [%rd25+20];
	setp.eq.s32 	%p28, %r48, 0;
	@%p28 bra 	$L__BB0_32;
	shf.l.wrap.b32 	%r272, %r273, %r272, %r48;
	ld.local.u32 	%r165, [%rd25+16];
	shf.l.wrap.b32 	%r273, %r165, %r273, %r48;
$L__BB0_32:
	shr.u32 	%r166, %r272, 30;
	shf.l.wrap.b32 	%r167, %r273, %r272, 2;
	shl.b32 	%r168, %r273, 2;
	shr.u32 	%r169, %r167, 31;
	add.s32 	%r170, %r169, %r166;
	neg.s32 	%r171, %r170;
	setp.lt.s32 	%p29, %r44, 0;
	selp.b32 	%r274, %r171, %r170, %p29;
	xor.b32  	%r172, %r167, %r44;
	shr.s32 	%r173, %r167, 31;
	xor.b32  	%r174, %r173, %r167;
	xor.b32  	%r175, %r173, %r168;
	cvt.u64.u32 	%rd82, %r174;
	shl.b64 	%rd83, %rd82, 32;
	cvt.u64.u32 	%rd84, %r175;
	or.b64  	%rd85, %rd83, %rd84;
	cvt.rn.f64.s64 	%fd7, %rd85;
	mul.f64 	%fd8, %fd7, 0d3BF921FB54442D19;
	cvt.rn.f32.f64 	%f89, %fd8;
	neg.f32 	%f90, %f89;
	setp.lt.s32 	%p30, %r172, 0;
	selp.f32 	%f184, %f90, %f89, %p30;
$L__BB0_33:
	ld.param.u64 	%rd115, [_Z8distancePfS_S_S_iiPiS__param_3];
	add.s32 	%r177, %r274, 1;
	mul.rn.f32 	%f92, %f184, %f184;
	and.b32  	%r178, %r274, 1;
	setp.eq.b32 	%p31, %r178, 1;
	selp.f32 	%f93, %f184, 0f3F800000, %p31;
	fma.rn.f32 	%f94, %f92, %f93, 0f00000000;
	fma.rn.f32 	%f95, %f92, 0f37CBAC00, 0fBAB607ED;
	selp.f32 	%f96, 0fB94D4153, %f95, %p31;
	selp.f32 	%f97, 0f3C0885E4, 0f3D2AAABB, %p31;
	fma.rn.f32 	%f98, %f96, %f92, %f97;
	selp.f32 	%f99, 0fBE2AAAA8, 0fBEFFFFFF, %p31;
	fma.rn.f32 	%f100, %f98, %f92, %f99;
	fma.rn.f32 	%f101, %f100, %f94, %f93;
	and.b32  	%r179, %r177, 2;
	setp.eq.s32 	%p32, %r179, 0;
	mov.f32 	%f102, 0f00000000;
	sub.f32 	%f103, %f102, %f101;
	selp.f32 	%f23, %f101, %f103, %p32;
	cvta.to.global.u64 	%rd86, %rd115;
	mul.wide.s32 	%rd87, %r30, 4;
	add.s64 	%rd88, %rd86, %rd87;
	ld.global.f32 	%f24, [%rd88];
	mul.f32 	%f104, %f24, 0f3F22F983;
	cvt.rni.s32.f32 	%r282, %f104;
	cvt.rn.f32.s32 	%f105, %r282;
	fma.rn.f32 	%f106, %f105, 0fBFC90FDA, %f24;
	fma.rn.f32 	%f107, %f105, 0fB3A22168, %f106;
	fma.rn.f32 	%f186, %f105, 0fA7C234C5, %f107;
	abs.f32 	%f26, %f24;
	setp.ltu.f32 	%p33, %f26, 0f47CE4780;
	mov.u32 	%r278, %r282;
	mov.f32 	%f185, %f186;
	@%p33 bra 	$L__BB0_41;
	setp.neu.f32 	%p34, %f26, 0f7F800000;
	@%p34 bra 	$L__BB0_36;
	mov.f32 	%f110, 0f00000000;
	mul.rn.f32 	%f185, %f24, %f110;
	mov.b32 	%r278, 0;
	bra.uni 	$L__BB0_41;
$L__BB0_36:
	mov.b32 	%r58, %f24;
	mov.b64 	%rd125, 0;
	mov.b32 	%r275, 0;
$L__BB0_37:
	.pragma "nounroll";
	mul.wide.u32 	%rd90, %r275, 4;
	mov.u64 	%rd91, __cudart_i2opi_f;
	add.s64 	%rd92, %rd91, %rd90;
	ld.global.nc.u32 	%r181, [%rd92];
	shl.b32 	%r182, %r58, 8;
	or.b32  	%r183, %r182, -2147483648;
	mad.wide.u32 	%rd93, %r181, %r183, %rd125;
	shr.u64 	%rd125, %rd93, 32;
	add.s64 	%rd94, %rd2, %rd90;
	st.local.u32 	[%rd94], %rd93;
	add.s32 	%r275, %r275, 1;
	setp.ne.s32 	%p35, %r275, 6;
	@%p35 bra 	$L__BB0_37;
	shr.u32 	%r184, %r58, 23;
	st.local.u32 	[%rd2+24], %rd125;
	and.b32  	%r61, %r184, 31;
	and.b32  	%r185, %r184, 224;
	add.s32 	%r186, %r185, -128;
	shr.u32 	%r187, %r186, 5;
	mul.wide.u32 	%rd95, %r187, 4;
	sub.s64 	%rd28, %rd2, %rd95;
	ld.local.u32 	%r276, [%rd28+24];
	ld.local.u32 	%r277, [%rd28+20];
	setp.eq.s32 	%p36, %r61, 0;
	@%p36 bra 	$L__BB0_40;
	shf.l.wrap.b32 	%r276, %r277, %r276, %r61;
	ld.local.u32 	%r188, [%rd28+16];
	shf.l.wrap.b32 	%r277, %r188, %r277, %r61;
$L__BB0_40:
	shr.u32 	%r189, %r276, 30;
	shf.l.wrap.b32 	%r190, %r277, %r276, 2;
	shl.b32 	%r191, %r277, 2;
	shr.u32 	%r192, %r190, 31;
	add.s32 	%r193, %r192, %r189;
	neg.s32 	%r194, %r193;
	setp.lt.s32 	%p37, %r58, 0;
	selp.b32 	%r278, %r194, %r193, %p37;
	xor.b32  	%r195, %r190, %r58;
	shr.s32 	%r196, %r190, 31;
	xor.b32  	%r197, %r196, %r190;
	xor.b32  	%r198, %r196, %r191;
	cvt.u64.u32 	%rd96, %r197;
	shl.b64 	%rd97, %rd96, 32;
	cvt.u64.u32 	%rd98, %r198;
	or.b64  	%rd99, %rd97, %rd98;
	cvt.rn.f64.s64 	%fd9, %rd99;
	mul.f64 	%fd10, %fd9, 0d3BF921FB54442D19;
	cvt.rn.f32.f64 	%f108, %fd10;
	neg.f32 	%f109, %f108;
	setp.lt.s32 	%p38, %r195, 0;
	selp.f32 	%f185, %f109, %f108, %p38;
$L__BB0_41:
	setp.ltu.f32 	%p39, %f26, 0f47CE4780;
	mul.rn.f32 	%f111, %f185, %f185;
	and.b32  	%r200, %r278, 1;
	setp.eq.b32 	%p40, %r200, 1;
	selp.f32 	%f112, 0f3F800000, %f185, %p40;
	fma.rn.f32 	%f113, %f111, %f112, 0f00000000;
	fma.rn.f32 	%f114, %f111, 0f37CBAC00, 0fBAB607ED;
	selp.f32 	%f115, %f114, 0fB94D4153, %p40;
	selp.f32 	%f116, 0f3D2AAABB, 0f3C0885E4, %p40;
	fma.rn.f32 	%f117, %f115, %f111, %f116;
	selp.f32 	%f118, 0fBEFFFFFF, 0fBE2AAAA8, %p40;
	fma.rn.f32 	%f119, %f117, %f111, %f118;
	fma.rn.f32 	%f120, %f119, %f113, %f112;
	and.b32  	%r201, %r278, 2;
	setp.eq.s32 	%p41, %r201, 0;
	mov.f32 	%f121, 0f00000000;
	sub.f32 	%f122, %f121, %f120;
	selp.f32 	%f30, %f120, %f122, %p41;
	@%p39 bra 	$L__BB0_49;
	setp.neu.f32 	%p42, %f26, 0f7F800000;
	@%p42 bra 	$L__BB0_44;
	mov.f32 	%f125, 0f00000000;
	mul.rn.f32 	%f186, %f24, %f125;
	mov.b32 	%r282, 0;
	bra.uni 	$L__BB0_49;
$L__BB0_44:
	mov.b32 	%r70, %f24;
	mov.b64 	%rd126, 0;
	mov.b32 	%r279, 0;
$L__BB0_45:
	.pragma "nounroll";
	mul.wide.u32 	%rd101, %r279, 4;
	add.s64 	%rd103, %rd102, %rd101;
	ld.global.nc.u32 	%r203, [%rd103];
	shl.b32 	%r204, %r70, 8;
	or.b32  	%r205, %r204, -2147483648;
	mad.wide.u32 	%rd104, %r203, %r205, %rd126;
	shr.u64 	%rd126, %rd104, 32;
	add.s64 	%rd105, %rd1, %rd101;
	st.local.u32 	[%rd105], %rd104;
	add.s32 	%r279, %r279, 1;
	setp.ne.s32 	%p43, %r279, 6;
	@%p43 bra 	$L__BB0_45;
	shr.u32 	%r206, %r70, 23;
	st.local.u32 	[%rd1+24], %rd126;
	and.b32  	%r73, %r206, 31;
	and.b32  	%r207, %r206, 224;
	add.s32 	%r208, %r207, -128;
	shr.u32 	%r209, %r208, 5;
	mul.wide.u32 	%rd106, %r209, 4;
	sub.s64 	%rd31, %rd1, %rd106;
	ld.local.u32 	%r280, [%rd31+24];
	ld.local.u32 	%r281, [%rd31+20];
	setp.eq.s32 	%p44, %r73, 0;
	@%p44 bra 	$L__BB0_48;
	shf.l.wrap.b32 	%r280, %r281, %r280, %r73;
	ld.local.u32 	%r210, [%rd31+16];
	shf.l.wrap.b32 	%r281, %r210, %r281, %r73;
$L__BB0_48:
	shr.u32 	%r211, %r280, 30;
	shf.l.wrap.b32 	%r212, %r281, %r280, 2;
	shl.b32 	%r213, %r281, 2;
	shr.u32 	%r214, %r212, 31;
	add.s32 	%r215, %r214, %r211;
	neg.s32 	%r216, %r215;
	setp.lt.s32 	%p45, %r70, 0;
	selp.b32 	%r282, %r216, %r215, %p45;
	xor.b32  	%r217, %r212, %r70;
	shr.s32 	%r218, %r212, 31;
	xor.b32  	%r219, %r218, %r212;
	xor.b32  	%r220, %r218, %r213;
	cvt.u64.u32 	%rd107, %r219;
	shl.b64 	%rd108, %rd107, 32;
	cvt.u64.u32 	%rd109, %r220;
	or.b64  	%rd110, %rd108, %rd109;
	cvt.rn.f64.s64 	%fd11, %rd110;
	mul.f64 	%fd12, %fd11, 0d3BF921FB54442D19;
	cvt.rn.f32.f64 	%f123, %fd12;
	neg.f32 	%f124, %f123;
	setp.lt.s32 	%p46, %r217, 0;
	selp.f32 	%f186, %f124, %f123, %p46;
$L__BB0_49:
	add.s32 	%r223, %r282, 1;
	mul.rn.f32 	%f126, %f186, %f186;
	and.b32  	%r224, %r282, 1;
	setp.eq.b32 	%p47, %r224, 1;
	selp.f32 	%f127, %f186, 0f3F800000, %p47;
	fma.rn.f32 	%f128, %f126, %f127, 0f00000000;
	fma.rn.f32 	%f129, %f126, 0f37CBAC00, 0fBAB607ED;
	selp.f32 	%f130, 0fB94D4153, %f129, %p47;
	selp.f32 	%f131, 0f3C0885E4, 0f3D2AAABB, %p47;
	fma.rn.f32 	%f132, %f130, %f126, %f131;
	selp.f32 	%f133, 0fBE2AAAA8, 0fBEFFFFFF, %p47;
	fma.rn.f32 	%f134, %f132, %f126, %f133;
	fma.rn.f32 	%f135, %f134, %f128, %f127;
	and.b32  	%r225, %r223, 2;
	setp.eq.s32 	%p48, %r225, 0;
	mov.f32 	%f136, 0f00000000;
	sub.f32 	%f137, %f136, %f135;
	selp.f32 	%f138, %f135, %f137, %p48;
	mul.f32 	%f139, %f138, %f138;
	mul.f32 	%f140, %f19, %f139;
	mul.f32 	%f141, %f8, %f30;
	mul.f32 	%f142, %f12, %f138;
	mul.f32 	%f143, %f23, %f142;
	sub.f32 	%f144, %f141, %f143;
	mul.f32 	%f145, %f144, %f144;
	fma.rn.f32 	%f146, %f19, %f140, %f145;
	sqrt.rn.f32 	%f147, %f146;
	mul.f32 	%f148, %f8, %f138;
	mul.f32 	%f149, %f23, %f148;
	fma.rn.f32 	%f150, %f12, %f30, %f149;
	abs.f32 	%f151, %f150;
	abs.f32 	%f152, %f147;
	setp.gt.f32 	%p49, %f152, %f151;
	selp.f32 	%f153, %f152, %f151, %p49;
	selp.f32 	%f154, %f151, %f152, %p49;
	div.rn.f32 	%f155, %f154, %f153;
	mul.f32 	%f156, %f155, %f155;
	fma.rn.f32 	%f157, %f156, 0f3B33710B, 0fBC807748;
	fma.rn.f32 	%f158, %f157, %f156, 0f3D2CDAB2;
	fma.rn.f32 	%f159, %f158, %f156, 0fBD992D10;
	fma.rn.f32 	%f160, %f159, %f156, 0f3DD9EA6C;
	fma.rn.f32 	%f161, %f160, %f156, 0fBE117CB1;
	fma.rn.f32 	%f162, %f161, %f156, 0f3E4CBCE0;
	fma.rn.f32 	%f163, %f162, %f156, 0fBEAAAA7D;
	mul.f32 	%f164, %f156, %f163;
	fma.rn.f32 	%f165, %f164, %f155, %f155;
	neg.f32 	%f166, %f165;
	fma.rn.f32 	%f167, 0f3F6EE581, 0f3FD774EB, %f166;
	selp.f32 	%f168, %f167, %f165, %p49;
	selp.f32 	%f169, 0f3F6EE581, 0f3FEEE581, %p49;
	selp.f32 	%f170, %f165, %f166, %p49;
	mov.b32 	%r226, %f150;
	fma.rn.f32 	%f171, %f169, 0f3FD774EB, %f170;
	setp.lt.s32 	%p50, %r226, 0;
	selp.f32 	%f172, %f171, %f168, %p50;
	add.f32 	%f173, %f152, %f151;
	setp.eq.f32 	%p51, %f153, 0f00000000;
	selp.f32 	%f174, 0f40490FDB, 0f00000000, %p50;
	setp.eq.f32 	%p52, %f151, %f152;
	selp.f32 	%f175, 0f4016CBE4, 0f3F490FDB, %p50;
	selp.f32 	%f176, %f175, %f172, %p52;
	selp.f32 	%f177, %f174, %f176, %p51;
	abs.f32 	%f178, %f173;
	setp.nan.f32 	%p53, %f178, %f178;
	copysign.f32 	%f179, %f147, %f177;
	selp.f32 	%f180, %f173, %f179, %p53;
	cvt.f64.f32 	%fd13, %f180;
	mul.f64 	%fd14, %fd13, 0d404CA5DC1A47A9E3;
	cvt.rn.f32.f64 	%f34, %fd14;
	setp.lt.f32 	%p54, %f34, 0f00000000;
	mov.b32 	%r283, 0;
	@%p54 bra 	$L__BB0_77;
	setp.ge.f32 	%p55, %f34, 0f42C80000;
	mov.b32 	%r283, 28;
	@%p55 bra 	$L__BB0_77;
	setp.ge.f32 	%p56, %f34, 0f00000000;
	setp.lt.f32 	%p57, %f34, 0f3A83126F;
	and.pred  	%p58, %p56, %p57;
	mov.b32 	%r283, 1;
	@%p58 bra 	$L__BB0_77;
	setp.ge.f32 	%p59, %f34, 0f3A83126F;
	setp.lt.f32 	%p60, %f34, 0f3ACFBFC6;
	and.pred  	%p61, %p59, %p60;
	mov.b32 	%r283, 2;
	@%p61 bra 	$L__BB0_77;
	setp.ge.f32 	%p62, %f34, 0f3ACFBFC6;
	setp.lt.f32 	%p63, %f34, 0f3B24A05E;
	and.pred  	%p64, %p62, %p63;
	mov.b32 	%r283, 3;
	@%p64 bra 	$L__BB0_77;
	setp.ge.f32 	%p65, %f34, 0f3B24A05E;
	setp.lt.f32 	%p66, %f34, 0f3B82730C;
	and.pred  	%p67, %p65, %p66;
	mov.b32 	%r283, 4;
	@%p67 bra 	$L__BB0_77;
	setp.ge.f32 	%p68, %f34, 0f3B82730C;
	setp.lt.f32 	%p69, %f34, 0f3BCEC41E;
	and.pred  	%p70, %p68, %p69;
	mov.b32 	%r283, 5;
	@%p70 bra 	$L__BB0_77;
	setp.ge.f32 	%p71, %f34, 0f3BCEC41E;
	setp.lt.f32 	%p72, %f34, 0f3C23D70A;
	and.pred  	%p73, %p71, %p72;
	mov.b32 	%r283, 6;
	@%p73 bra 	$L__BB0_77;
	setp.ge.f32 	%p74, %f34, 0f3C23D70A;
	setp.lt.f32 	%p75, %f34, 0f3C81D5C3;
	and.pred  	%p76, %p74, %p75;
	mov.b32 	%r283, 7;
	@%p76 bra 	$L__BB0_77;
	setp.ge.f32 	%p77, %f34, 0f3C81D5C3;
	setp.lt.f32 	%p78, %f34, 0f3CCDC65C;
	and.pred  	%p79, %p77, %p78;
	mov.b32 	%r283, 8;
	@%p79 bra 	$L__BB0_77;
	setp.ge.f32 	%p80, %f34, 0f3CCDC65C;
	setp.lt.f32 	%p81, %f34, 0f3D2310DC;
	and.pred  	%p82, %p80, %p81;
	mov.b32 	%r283, 9;
	@%p82 bra 	$L__BB0_77;
	setp.ge.f32 	%p83, %f34, 0f3D2310DC;
	setp.lt.f32 	%p84, %f34, 0f3D81387A;
	and.pred  	%p85, %p83, %p84;
	mov.b32 	%r283, 10;
	@%p85 bra 	$L__BB0_77;
	setp.ge.f32 	%p86, %f34, 0f3D81387A;
	setp.lt.f32 	%p87, %f34, 0f3DCCCCCD;
	and.pred  	%p88, %p86, %p87;
	mov.b32 	%r283, 11;
	@%p88 bra 	$L__BB0_77;
	setp.ge.f32 	%p89, %f34, 0f3DCCCCCD;
	setp.lt.f32 	%p90, %f34, 0f3E224AF1;
	and.pred  	%p91, %p89, %p90;
	mov.b32 	%r283, 12;
	@%p91 bra 	$L__BB0_77;
	setp.ge.f32 	%p92, %f34, 0f3E224AF1;
	setp.lt.f32 	%p93, %f34, 0f3E809BD8;
	and.pred  	%p94, %p92, %p93;
	mov.b32 	%r283, 13;
	@%p94 bra 	$L__BB0_77;
	setp.ge.f32 	%p95, %f34, 0f3E809BD8;
	setp.lt.f32 	%p96, %f34, 0f3ECBD4AE;
	and.pred  	%p97, %p95, %p96;
	mov.b32 	%r283, 14;
	@%p97 bra 	$L__BB0_77;
	setp.ge.f32 	%p98, %f34, 0f3ECBD4AE;
	setp.lt.f32 	%p99, %f34, 0f3F218666;
	and.pred  	%p100, %p98, %p99;
	mov.b32 	%r283, 15;
	@%p100 bra 	$L__BB0_77;
	setp.ge.f32 	%p101, %f34, 0f3F218666;
	setp.lt.f32 	%p102, %f34, 0f3F800000;
	and.pred  	%p103, %p101, %p102;
	mov.b32 	%r283, 16;
	@%p103 bra 	$L__BB0_77;
	setp.ge.f32 	%p104, %f34, 0f3F800000;
	setp.lt.f32 	%p105, %f34, 0f3FCADDC6;
	and.pred  	%p106, %p104, %p105;
	mov.b32 	%r283, 17;
	@%p106 bra 	$L__BB0_77;
	setp.ge.f32 	%p107, %f34, 0f3FCADDC6;
	setp.lt.f32 	%p108, %f34, 0f4020C2BD;
	and.pred  	%p109, %p107, %p108;
	mov.b32 	%r283, 18;
	@%p109 bra 	$L__BB0_77;
	setp.ge.f32 	%p110, %f34, 0f4020C2BD;
	setp.lt.f32 	%p111, %f34, 0f407EC9E2;
	and.pred  	%p112, %p110, %p111;
	mov.b32 	%r283, 19;
	@%p112 bra 	$L__BB0_77;
	setp.ge.f32 	%p113, %f34, 0f407EC9E2;
	setp.lt.f32 	%p114, %f34, 0f40C9E806;
	and.pred  	%p115, %p113, %p114;
	mov.b32 	%r283, 20;
	@%p115 bra 	$L__BB0_77;
	setp.ge.f32 	%p116, %f34, 0f40C9E806;
	setp.lt.f32 	%p117, %f34, 0f41200000;
	and.pred  	%p118, %p116, %p117;
	mov.b32 	%r283, 21;
	@%p118 bra 	$L__BB0_77;
	setp.ge.f32 	%p119, %f34, 0f41200000;
	setp.lt.f32 	%p120, %f34, 0f417D953A;
	and.pred  	%p121, %p119, %p120;
	mov.b32 	%r283, 22;
	@%p121 bra 	$L__BB0_77;
	setp.ge.f32 	%p122, %f34, 0f417D953A;
	setp.lt.f32 	%p123, %f34, 0f41C8F36F;
	and.pred  	%p124, %p122, %p123;
	mov.b32 	%r283, 23;
	@%p124 bra 	$L__BB0_77;
	setp.ge.f32 	%p125, %f34, 0f41C8F36F;
	setp.lt.f32 	%p126, %f34, 0f421F3E2D;
	and.pred  	%p127, %p125, %p126;
	mov.b32 	%r283, 24;
	@%p127 bra 	$L__BB0_77;
	setp.ge.f32 	%p128, %f34, 0f421F3E2D;
	setp.lt.f32 	%p129, %f34, 0f427C6208;
	and.pred  	%p130, %p128, %p129;
	mov.b32 	%r283, 25;
	@%p130 bra 	$L__BB0_77;
	setp.ge.f32 	%p131, %f34, 0f427C6208;
	setp.lt.f32 	%p132, %f34, 0f42C80000;
	selp.b32 	%r253, 26, 0, %p132;
	selp.b32 	%r283, %r253, 0, %p131;
$L__BB0_77:
	ld.param.u64 	%rd116, [_Z8distancePfS_S_S_iiPiS__param_6];
	add.s32 	%r254, %r283, %r28;
	cvta.to.global.u64 	%rd111, %rd116;
	mul.wide.s32 	%rd112, %r254, 4;
	add.s64 	%rd113, %rd111, %rd112;
	ld.global.u32 	%r255, [%rd113];
	add.s32 	%r256, %r255, 1;
	st.global.u32 	[%rd113], %r256;
	add.s32 	%r266, %r30, 1;
	setp.ne.s32 	%p133, %r30, %r29;
	@%p133 bra 	$L__BB0_17;
	ret;

}


// ===== COMPILED SASS (sm_100) =====

	.target	sm_100

	.elftype	@"ET_EXEC"


//--------------------- .note.nv.tkinfo           --------------------------
	.section	.note.nv.tkinfo,"",@"SHT_NOTE"
	.sectionflags	@"SHF_NOTE_NV_TKINFO"
	.tkinfo
        /*0018*/ 	.word	0x00000002
        /*0030*/ 	.string	""
        /*0030*/ 	.string	"ptxas"
        /*0030*/ 	.string	"Cuda compilation tools, release 13.0, V13.0.88"
        /*0030*/ 	.string	"Build cuda_13.0.r13.0/compiler.36424714_0"
        /*0030*/ 	.string	"-arch sm_100 -m 64 "



//--------------------- .note.nv.cuinfo           --------------------------
	.section	.note.nv.cuinfo,"",@"SHT_NOTE"
	.sectionflags	@"SHF_NOTE_NV_CUINFO"
        /*0018*/ 	.short	0x0002
        /*001a*/ 	.short	0x0064
        /*001c*/ 	.short	0x0082
	.zero		2


//--------------------- .nv.info                  --------------------------
	.section	.nv.info,"",@"SHT_CUDA_INFO"
	.align	4


	//----- nvinfo : EIATTR_REGCOUNT
	.align		4
        /*0000*/ 	.byte	0x04, 0x2f
        /*0002*/ 	.short	(.L_2 - .L_1)
	.align		4
.L_1:
        /*0004*/ 	.word	index@(_Z8distancePfS_S_S_iiPiS_)
        /*0008*/ 	.word	0x0000001e


	//----- nvinfo : EIATTR_FRAME_SIZE
	.align		4
.L_2:
        /*000c*/ 	.byte	0x04, 0x11
        /*000e*/ 	.short	(.L_4 - .L_3)
	.align		4
.L_3:
        /*0010*/ 	.word	index@($__internal_1_$__cuda_sm3x_div_rn_noftz_f32_slowpath)
        /*0014*/ 	.word	0x00000000


	//----- nvinfo : EIATTR_FRAME_SIZE
	.align		4
.L_4:
        /*0018*/ 	.byte	0x04, 0x11
        /*001a*/ 	.short	(.L_6 - .L_5)
	.align		4
.L_5:
        /*001c*/ 	.word	index@($__internal_0_$__cuda_sm20_sqrt_rn_f32_slowpath)
        /*0020*/ 	.word	0x00000000


	//----- nvinfo : EIATTR_FRAME_SIZE
	.align		4
.L_6:
        /*0024*/ 	.byte	0x04, 0x11
        /*0026*/ 	.short	(.L_8 - .L_7)
	.align		4
.L_7:
        /*0028*/ 	.word	index@(_Z8distancePfS_S_S_iiPiS_)
        /*002c*/ 	.word	0x00000000


	//----- nvinfo : EIATTR_MIN_STACK_SIZE
	.align		4
.L_8:
        /*0030*/ 	.byte	0x04, 0x12
        /*0032*/ 	.short	(.L_10 - .L_9)
	.align		4
.L_9:
        /*0034*/ 	.word	index@(_Z8distancePfS_S_S_iiPiS_)
        /*0038*/ 	.word	0x00000000
.L_10:


//--------------------- .nv.compat                --------------------------
	.section	.nv.compat,"",@"SHT_CUDA_COMPAT_INFO"
	.align	4
        /*0000*/ 	.byte	0x02, 0x09, 0x00, 0x00, 0x02, 0x02, 0x01, 0x00, 0x02, 0x05, 0x05, 0x00, 0x03, 0x07, 0x01, 0x01
        /*0010*/ 	.byte	0x02, 0x03, 0x00, 0x00, 0x02, 0x06, 0x01, 0x00, 0x04, 0x0b, 0x08, 0x00, 0x01, 0x00, 0x00, 0x00
        /*0020*/ 	.byte	0x00, 0x00, 0x00, 0x00


//--------------------- .nv.info._Z8distancePfS_S_S_iiPiS_ --------------------------
	.section	.nv.info._Z8distancePfS_S_S_iiPiS_,"",@"SHT_CUDA_INFO"
	.sectionflags	@""
	.align	4


	//----- nvinfo : EIATTR_CUDA_API_VERSION
	.align		4
        /*0000*/ 	.byte	0x04, 0x37
        /*0002*/ 	.short	(.L_12 - .L_11)
.L_11:
        /*0004*/ 	.word	0x00000082


	//----- nvinfo : EIATTR_KPARAM_INFO
	.align		4
.L_12:
        /*0008*/ 	.byte	0x04, 0x17
        /*000a*/ 	.short	(.L_14 - .L_13)
.L_13:
        /*000c*/ 	.word	0x00000000
        /*0010*/ 	.short	0x0007
        /*0012*/ 	.short	0x0030
        /*0014*/ 	.byte	0x00, 0xf5, 0x21, 0x00


	//----- nvinfo : EIATTR_KPARAM_INFO
	.align		4
.L_14:
        /*0018*/ 	.byte	0x04, 0x17
        /*001a*/ 	.short	(.L_16 - .L_15)
.L_15:
        /*001c*/ 	.word	0x00000000
        /*0020*/ 	.short	0x0006
        /*0022*/ 	.short	0x0028
        /*0024*/ 	.byte	0x00, 0xf5, 0x21, 0x00


	//----- nvinfo : EIATTR_KPARAM_INFO
	.align		4
.L_16:
        /*0028*/ 	.byte	0x04, 0x17
        /*002a*/ 	.short	(.L_18 - .L_17)
.L_17:
        /*002c*/ 	.word	0x00000000
        /*0030*/ 	.short	0x0005
        /*0032*/ 	.short	0x0024
        /*0034*/ 	.byte	0x00, 0xf0, 0x11, 0x00


	//----- nvinfo : EIATTR_KPARAM_INFO
	.align		4
.L_18:
        /*0038*/ 	.byte	0x04, 0x17
        /*003a*/ 	.short	(.L_20 - .L_19)
.L_19:
        /*003c*/ 	.word	0x00000000
        /*0040*/ 	.short	0x0004
        /*0042*/ 	.short	0x0020
        /*0044*/ 	.byte	0x00, 0xf0, 0x11, 0x00


	//----- nvinfo : EIATTR_KPARAM_INFO
	.align		4
.L_20:
        /*0048*/ 	.byte	0x04, 0x17
        /*004a*/ 	.short	(.L_22 - .L_21)
.L_21:
        /*004c*/ 	.word	0x00000000
        /*0050*/ 	.short	0x0003
        /*0052*/ 	.short	0x0018
        /*0054*/ 	.byte	0x00, 0xf5, 0x21, 0x00


	//----- nvinfo : EIATTR_KPARAM_INFO
	.align		4
.L_22:
        /*0058*/ 	.byte	0x04, 0x17
        /*005a*/ 	.short	(.L_24 - .L_23)
.L_23:
        /*005c*/ 	.word	0x00000000
        /*0060*/ 	.short	0x0002
        /*0062*/ 	.short	0x0010
        /*0064*/ 	.byte	0x00, 0xf5, 0x21, 0x00


	//----- nvinfo : EIATTR_KPARAM_INFO
	.align		4
.L_24:
        /*0068*/ 	.byte	0x04, 0x17
        /*006a*/ 	.short	(.L_26 - .L_25)
.L_25:
        /*006c*/ 	.word	0x00000000
        /*0070*/ 	.short	0x0001
        /*0072*/ 	.short	0x0008
        /*0074*/ 	.byte	0x00, 0xf5, 0x21, 0x00


	//----- nvinfo : EIATTR_KPARAM_INFO
	.align		4
.L_26:
        /*0078*/ 	.byte	0x04, 0x17
        /*007a*/ 	.short	(.L_28 - .L_27)
.L_27:
        /*007c*/ 	.word	0x00000000
        /*0080*/ 	.short	0x0000
        /*0082*/ 	.short	0x0000
        /*0084*/ 	.byte	0x00, 0xf5, 0x21, 0x00


	//----- nvinfo : EIATTR_SPARSE_MMA_MASK
	.align		4
.L_28:
        /*0088*/ 	.byte	0x03, 0x50
        /*008a*/ 	.short	0x0000


	//----- nvinfo : EIATTR_MAXREG_COUNT
	.align		4
        /*008c*/ 	.byte	0x03, 0x1b
        /*008e*/ 	.short	0x00ff


	//----- nvinfo : EIATTR_MERCURY_ISA_VERSION
	.align		4
        /*0090*/ 	.byte	0x03, 0x5f
        /*0092*/ 	.short	0x0101


	//----- nvinfo : EIATTR_VRC_CTA_INIT_COUNT
	.align		4
        /*0094*/ 	.byte	0x02, 0x4a
	.zero		1
	.zero		1


	//----- nvinfo : EIATTR_EXIT_INSTR_OFFSETS
	.align		4
        /*0098*/ 	.byte	0x04, 0x1c
        /*009a*/ 	.short	(.L_30 - .L_29)


	//   ....[0]....
.L_29:
        /*009c*/ 	.word	0x000038e0


	//----- nvinfo : EIATTR_CRS_STACK_SIZE
	.align		4
.L_30:
        /*00a0*/ 	.byte	0x04, 0x1e
        /*00a2*/ 	.short	(.L_32 - .L_31)
.L_31:
        /*00a4*/ 	.word	0x00000000


	//----- nvinfo : EIATTR_CBANK_PARAM_SIZE
	.align		4
.L_32:
        /*00a8*/ 	.byte	0x03, 0x19
        /*00aa*/ 	.short	0x0038


	//----- nvinfo : EIATTR_PARAM_CBANK
	.align		4
        /*00ac*/ 	.byte	0x04, 0x0a
        /*00ae*/ 	.short	(.L_34 - .L_33)
	.align		4
.L_33:
        /*00b0*/ 	.word	index@(.nv.constant0._Z8distancePfS_S_S_iiPiS_)
        /*00b4*/ 	.short	0x0380
        /*00b6*/ 	.short	0x0038


	//----- nvinfo : EIATTR_SW_WAR
	.align		4
.L_34:
        /*00b8*/ 	.byte	0x04, 0x36
        /*00ba*/ 	.short	(.L_36 - .L_35)
.L_35:
        /*00bc*/ 	.word	0x00000008
.L_36:


//--------------------- .nv.callgraph             --------------------------
	.section	.nv.callgraph,"",@"SHT_CUDA_CALLGRAPH"
	.align	4
	.sectionentsize	8
	.align		4
        /*0000*/ 	.word	0x00000000
	.align		4
        /*0004*/ 	.word	0xffffffff
	.align		4
        /*0008*/ 	.word	0x00000000
	.align		4
        /*000c*/ 	.word	0xfffffffe
	.align		4
        /*0010*/ 	.word	0x00000000
	.align		4
        /*0014*/ 	.word	0xfffffffd
	.align		4
        /*0018*/ 	.word	0x00000000
	.align		4
        /*001c*/ 	.word	0xfffffffc


//--------------------- .nv.constant4             --------------------------
	.section	.nv.constant4,"a",@progbits
	.align	8
	.align		8
.nv.constant4:
        /*0000*/ 	.dword	__cudart_i2opi_f


//--------------------- .text._Z8distancePfS_S_S_iiPiS_ --------------------------
	.section	.text._Z8distancePfS_S_S_iiPiS_,"ax",@progbits
	.align	128
        .global         _Z8distancePfS_S_S_iiPiS_
        .type           _Z8distancePfS_S_S_iiPiS_,@function
        .size           _Z8distancePfS_S_S_iiPiS_,(.L_x_48 - _Z8distancePfS_S_S_iiPiS_)
        .other          _Z8distancePfS_S_S_iiPiS_,@"STO_CUDA_ENTRY STV_DEFAULT"
_Z8distancePfS_S_S_iiPiS_:
.text._Z8distancePfS_S_S_iiPiS_:
[----:B------:R-:W-:Y:S01]  /*0000*/  LDC R1, c[0x0][0x37c] ;  /* 0x0000df00ff017b82 */ /* 0x000fe20000000800 */
[----:B------:R-:W0:Y:S07]  /*0010*/  S2R R3, SR_TID.X ;  /* 0x0000000000037919 */ /* 0x000e2e0000002100 */
[----:B------:R-:W0:Y:S01]  /*0020*/  S2UR UR4, SR_CTAID.X ;  /* 0x00000000000479c3 */ /* 0x000e220000002500 */
[----:B------:R-:W1:Y:S01]  /*0030*/  LDCU UR5, c[0x0][0x3a0] ;  /* 0x00007400ff0577ac */ /* 0x000e620008000800 */
[----:B------:R-:W2:Y:S06]  /*0040*/  LDCU.64 UR6, c[0x0][0x358] ;  /* 0x00006b00ff0677ac */ /* 0x000eac0008000a00 */
[----:B------:R-:W0:Y:S08]  /*0050*/  LDC R0, c[0x0][0x360] ;  /* 0x0000d800ff007b82 */ /* 0x000e300000000800 */
[----:B------:R-:W3:Y:S01]  /*0060*/  LDC.64 R16, c[0x0][0x388] ;  /* 0x0000e200ff107b82 */ /* 0x000ee20000000a00 */
[----:B0-----:R-:W-:-:S07]  /*0070*/  IMAD R0, R0, UR4, R3 ;  /* 0x0000000400007c24 */ /* 0x001fce000f8e0203 */
[----:B------:R-:W0:Y:S01]  /*0080*/  LDC.64 R2, c[0x0][0x380] ;  /* 0x0000e000ff027b82 */ /* 0x000e220000000a00 */
[----:B-1----:R-:W-:-:S04]  /*0090*/  VIADD R5, R0, UR5 ;  /* 0x0000000500057c36 */ /* 0x002fc80008000000 */
[----:B---3--:R-:W-:-:S06]  /*00a0*/  IMAD.WIDE R16, R5, 0x4, R16 ;  /* 0x0000000405107825 */ /* 0x008fcc00078e0210 */
[----:B--2---:R-:W2:Y:S01]  /*00b0*/  LDG.E R16, desc[UR6][R16.64] ;  /* 0x0000000610107981 */ /* 0x004ea2000c1e1900 */
[----:B0-----:R-:W-:Y:S01]  /*00c0*/  IMAD.WIDE R2, R5, 0x4, R2 ;  /* 0x0000000405027825 */ /* 0x001fe200078e0202 */
[----:B------:R-:W-:Y:S05]  /*00d0*/  BSSY.RECONVERGENT B0, `(.L_x_0) ;  /* 0x000006d000007945 */ /* 0x000fea0003800200 */
[----:B------:R0:W5:Y:S01]  /*00e0*/  LDG.E R2, desc[UR6][R2.64] ;  /* 0x0000000602027981 */ /* 0x000162000c1e1900 */
[C---:B--2---:R-:W-:Y:S01]  /*00f0*/  FMUL R4, R16.reuse, 0.63661974668502807617 ;  /* 0x3f22f98310047820 */ /* 0x044fe20000400000 */
[----:B------:R-:W-:-:S03]  /*0100*/  FSETP.GE.AND P0, PT, |R16|, 105615, PT ;  /* 0x47ce47801000780b */ /* 0x000fc60003f06200 */
[----:B------:R-:W1:Y:S01]  /*0110*/  F2I.NTZ R9, R4 ;  /* 0x0000000400097305 */ /* 0x000e620000203100 */
[----:B0-----:R-:W-:Y:S02]  /*0120*/  P2R R3, PR, RZ, 0x1 ;  /* 0x00000001ff037803 */ /* 0x001fe40000000000 */
[----:B-1----:R-:W-:Y:S01]  /*0130*/  I2FP.F32.S32 R5, R9 ;  /* 0x0000000900057245 */ /* 0x002fe20000201400 */
[----:B------:R-:W-:-:S04]  /*0140*/  IMAD.MOV.U32 R14, RZ, RZ, R9 ;  /* 0x000000ffff0e7224 */ /* 0x000fc800078e0009 */
[----:B------:R-:W-:-:S04]  /*0150*/  FFMA R6, R5, -1.5707962512969970703, R16 ;  /* 0xbfc90fda05067823 */ /* 0x000fc80000000010 */
[----:B------:R-:W-:-:S04]  /*0160*/  FFMA R6, R5, -7.5497894158615963534e-08, R6 ;  /* 0xb3a2216805067823 */ /* 0x000fc80000000006 */
[----:B------:R-:W-:-:S04]  /*0170*/  FFMA R10, R5, -5.3903029534742383927e-15, R6 ;  /* 0xa7c234c5050a7823 */ /* 0x000fc80000000006 */
[----:B------:R-:W-:Y:S01]  /*0180*/  IMAD.MOV.U32 R11, RZ, RZ, R10 ;  /* 0x000000ffff0b7224 */ /* 0x000fe200078e000a */
[----:B------:R-:W-:Y:S06]  /*0190*/  @!P0 BRA `(.L_x_1) ;  /* 0x0000000400808947 */ /* 0x000fec0003800000 */
[----:B------:R-:W-:-:S13]  /*01a0*/  FSETP.NEU.AND P0, PT, |R16|, +INF , PT ;  /* 0x7f8000001000780b */ /* 0x000fda0003f0d200 */
[----:B------:R-:W-:Y:S01]  /*01b0*/  @!P0 FMUL R11, RZ, R16 ;  /* 0x00000010ff0b8220 */ /* 0x000fe20000400000 */
[----:B------:R-:W-:Y:S01]  /*01c0*/  @!P0 IMAD.MOV.U32 R9, RZ, RZ, RZ ;  /* 0x000000ffff098224 */ /* 0x000fe200078e00ff */
[----:B------:R-:W-:Y:S06]  /*01d0*/  @!P0 BRA `(.L_x_1) ;  /* 0x0000000400708947 */ /* 0x000fec0003800000 */
[----:B------:R-:W-:Y:S01]  /*01e0*/  IMAD.SHL.U32 R3, R16, 0x100, RZ ;  /* 0x0000010010037824 */ /* 0x000fe200078e00ff */
[----:B------:R-:W0:Y:S01]  /*01f0*/  LDCU.64 UR8, c[0x4][URZ] ;  /* 0x01000000ff0877ac */ /* 0x000e220008000a00 */
[----:B------:R-:W-:Y:S02]  /*0200*/  IMAD.MOV.U32 R9, RZ, RZ, RZ ;  /* 0x000000ffff097224 */ /* 0x000fe400078e00ff */
[----:B------:R-:W-:Y:S01]  /*0210*/  IMAD.MOV.U32 R15, RZ, RZ, RZ ;  /* 0x000000ffff0f7224 */ /* 0x000fe200078e00ff */
[----:B------:R-:W-:Y:S01]  /*0220*/  LOP3.LUT R11, R3, 0x80000000, RZ, 0xfc, !PT ;  /* 0x80000000030b7812 */ /* 0x000fe200078efcff */
[----:B------:R-:W-:Y:S01]  /*0230*/  UMOV UR5, URZ ;  /* 0x000000ff00057c82 */ /* 0x000fe20008000000 */
[----:B------:R-:W-:-:S05]  /*0240*/  UMOV UR4, URZ ;  /* 0x000000ff00047c82 */ /* 0x000fca0008000000 */
.L_x_2:
[----:B0-----:R-:W-:Y:S02]  /*0250*/  IMAD.U32 R18, RZ, RZ, UR8 ;  /* 0x00000008ff127e24 */ /* 0x001fe4000f8e00ff */
[----:B------:R-:W-:-:S05]  /*0260*/  IMAD.U32 R19, RZ, RZ, UR9 ;  /* 0x00000009ff137e24 */ /* 0x000fca000f8e00ff */
[----:B------:R-:W2:Y:S01]  /*0270*/  LDG.E.CONSTANT R12, desc[UR6][R18.64] ;  /* 0x00000006120c7981 */ /* 0x000ea2000c1e9900 */
[----:B------:R-:W-:Y:S01]  /*0280*/  UIADD3 UR4, UPT, UPT, UR4, 0x1, URZ ;  /* 0x0000000104047890 */ /* 0x000fe2000fffe0ff */
[C---:B------:R-:W-:Y:S01]  /*0290*/  ISETP.EQ.AND P0, PT, R15.reuse, RZ, PT ;  /* 0x000000ff0f00720c */ /* 0x040fe20003f02270 */
[----:B------:R-:W-:Y:S01]  /*02a0*/  UIADD3 UR8, UP1, UPT, UR8, 0x4, URZ ;  /* 0x0000000408087890 */ /* 0x000fe2000ff3e0ff */
[C---:B------:R-:W-:Y:S01]  /*02b0*/  ISETP.EQ.AND P1, PT, R15.reuse, 0x4, PT ;  /* 0x000000040f00780c */ /* 0x040fe20003f22270 */
[----:B------:R-:W-:Y:S01]  /*02c0*/  UISETP.NE.AND UP0, UPT, UR4, 0x6, UPT ;  /* 0x000000060400788c */ /* 0x000fe2000bf05270 */
[C---:B------:R-:W-:Y:S01]  /*02d0*/  ISETP.EQ.AND P3, PT, R15.reuse, 0xc, PT ;  /* 0x0000000c0f00780c */ /* 0x040fe20003f62270 */
[----:B------:R-:W-:Y:S01]  /*02e0*/  UIADD3.X UR9, UPT, UPT, URZ, UR9, URZ, UP1, !UPT ;  /* 0x00000009ff097290 */ /* 0x000fe20008ffe4ff */
[C---:B------:R-:W-:Y:S02]  /*02f0*/  ISETP.EQ.AND P4, PT, R15.reuse, 0x10, PT ;  /* 0x000000100f00780c */ /* 0x040fe40003f82270 */
[----:B------:R-:W-:Y:S01]  /*0300*/  ISETP.EQ.AND P5, PT, R15, 0x14, PT ;  /* 0x000000140f00780c */ /* 0x000fe20003fa2270 */
[----:B--2---:R-:W-:-:S03]  /*0310*/  IMAD.WIDE.U32 R12, R12, R11, RZ ;  /* 0x0000000b0c0c7225 */ /* 0x004fc600078e00ff */
[----:B------:R-:W-:-:S04]  /*0320*/  IADD3 R12, P2, PT, R12, R9, RZ ;  /* 0x000000090c0c7210 */ /* 0x000fc80007f5e0ff */
[----:B------:R-:W-:Y:S01]  /*0330*/  IADD3.X R9, PT, PT, R13, UR5, RZ, P2, !PT ;  /* 0x000000050d097c10 */ /* 0x000fe200097fe4ff */
[--C-:B------:R-:W-:Y:S01]  /*0340*/  @P0 IMAD.MOV.U32 R3, RZ, RZ, R12.reuse ;  /* 0x000000ffff030224 */ /* 0x100fe200078e000c */
[C---:B------:R-:W-:Y:S01]  /*0350*/  ISETP.EQ.AND P2, PT, R15.reuse, 0x8, PT ;  /* 0x000000080f00780c */ /* 0x040fe20003f42270 */
[--C-:B------:R-:W-:Y:S02]  /*0360*/  @P1 IMAD.MOV.U32 R4, RZ, RZ, R12.reuse ;  /* 0x000000ffff041224 */ /* 0x100fe400078e000c */
[--C-:B------:R-:W-:Y:S02]  /*0370*/  @P3 IMAD.MOV.U32 R6, RZ, RZ, R12.reuse ;  /* 0x000000ffff063224 */ /* 0x100fe400078e000c */
[--C-:B------:R-:W-:Y:S02]  /*0380*/  @P4 IMAD.MOV.U32 R7, RZ, RZ, R12.reuse ;  /* 0x000000ffff074224 */ /* 0x100fe400078e000c */
[----:B------:R-:W-:Y:S02]  /*0390*/  @P5 IMAD.MOV.U32 R8, RZ, RZ, R12 ;  /* 0x000000ffff085224 */ /* 0x000fe400078e000c */
[----:B------:R-:W-:-:S04]  /*03a0*/  VIADD R15, R15, 0x4 ;  /* 0x000000040f0f7836 */ /* 0x000fc80000000000 */
[----:B------:R-:W-:Y:S01]  /*03b0*/  @P2 MOV R5, R12 ;  /* 0x0000000c00052202 */ /* 0x000fe20000000f00 */
[----:B------:R-:W-:Y:S06]  /*03c0*/  BRA.U UP0, `(.L_x_2) ;  /* 0xfffffffd00a07547 */ /* 0x000fec000b83ffff */
[----:B------:R-:W-:Y:S01]  /*03d0*/  SHF.R.U32.HI R11, RZ, 0x17, R16 ;  /* 0x00000017ff0b7819 */ /* 0x000fe20000011610 */
[----:B------:R-:W-:Y:S03]  /*03e0*/  BSSY.RECONVERGENT B1, `(.L_x_3) ;  /* 0x0000029000017945 */ /* 0x000fe60003800200 */
[C---:B------:R-:W-:Y:S02]  /*03f0*/  LOP3.LUT R12, R11.reuse, 0xe0, RZ, 0xc0, !PT ;  /* 0x000000e00b0c7812 */ /* 0x040fe400078ec0ff */
[----:B------:R-:W-:-:S03]  /*0400*/  LOP3.LUT P6, RZ, R11, 0x1f, RZ, 0xc0, !PT ;  /* 0x0000001f0bff7812 */ /* 0x000fc600078cc0ff */
[----:B------:R-:W-:-:S05]  /*0410*/  VIADD R12, R12, 0xffffff80 ;  /* 0xffffff800c0c7836 */ /* 0x000fca0000000000 */
[----:B------:R-:W-:-:S05]  /*0420*/  SHF.R.U32.HI R12, RZ, 0x5, R12 ;  /* 0x00000005ff0c7819 */ /* 0x000fca000001160c */
[----:B------:R-:W-:-:S05]  /*0430*/  IMAD.U32 R15, R12, -0x4, RZ ;  /* 0xfffffffc0c0f7824 */ /* 0x000fca00078e00ff */
[C---:B------:R-:W-:Y:S02]  /*0440*/  ISETP.EQ.AND P3, PT, R15.reuse, -0x18, PT ;  /* 0xffffffe80f00780c */ /* 0x040fe40003f62270 */
[C---:B------:R-:W-:Y:S02]  /*0450*/  ISETP.EQ.AND P4, PT, R15.reuse, -0x14, PT ;  /* 0xffffffec0f00780c */ /* 0x040fe40003f82270 */
[C---:B------:R-:W-:Y:S02]  /*0460*/  ISETP.EQ.AND P0, PT, R15.reuse, -0x10, PT ;  /* 0xfffffff00f00780c */ /* 0x040fe40003f02270 */
[C---:B------:R-:W-:Y:S02]  /*0470*/  ISETP.EQ.AND P1, PT, R15.reuse, -0xc, PT ;  /* 0xfffffff40f00780c */ /* 0x040fe40003f22270 */
[C---:B------:R-:W-:Y:S02]  /*0480*/  ISETP.EQ.AND P2, PT, R15.reuse, -0x8, PT ;  /* 0xfffffff80f00780c */ /* 0x040fe40003f42270 */
[----:B------:R-:W-:-:S03]  /*0490*/  ISETP.EQ.AND P5, PT, R15, 0x4, PT ;  /* 0x000000040f00780c */ /* 0x000fc60003fa2270 */
[--C-:B------:R-:W-:Y:S01]  /*04a0*/  @P3 IMAD.MOV.U32 R12, RZ, RZ, R3.reuse ;  /* 0x000000ffff0c3224 */ /* 0x100fe200078e0003 */
[C---:B------:R-:W-:Y:S01]  /*04b0*/  ISETP.EQ.AND P3, PT, R15.reuse, -0x4, PT ;  /* 0xfffffffc0f00780c */ /* 0x040fe20003f62270 */
[----:B------:R-:W-:Y:S02]  /*04c0*/  @P4 IMAD.MOV.U32 R13, RZ, RZ, R3 ;  /* 0x000000ffff0d4224 */ /* 0x000fe400078e0003 */
[--C-:B------:R-:W-:Y:S01]  /*04d0*/  @P4 IMAD.MOV.U32 R12, RZ, RZ, R4.reuse ;  /* 0x000000ffff0c4224 */ /* 0x100fe200078e0004 */
[----:B------:R-:W-:Y:S01]  /*04e0*/  ISETP.EQ.AND P4, PT, R15, RZ, PT ;  /* 0x000000ff0f00720c */ /* 0x000fe20003f82270 */
[----:B------:R-:W-:Y:S01]  /*04f0*/  @P0 IMAD.MOV.U32 R13, RZ, RZ, R4 ;  /* 0x000000ffff0d0224 */ /* 0x000fe200078e0004 */
[----:B------:R-:W-:Y:S01]  /*0500*/  @P0 MOV R12, R5 ;  /* 0x00000005000c0202 */ /* 0x000fe20000000f00 */
[----:B------:R-:W-:Y:S02]  /*0510*/  @P1 IMAD.MOV.U32 R12, RZ, RZ, R6 ;  /* 0x000000ffff0c1224 */ /* 0x000fe400078e0006 */
[----:B------:R-:W-:-:S02]  /*0520*/  @P2 IMAD.MOV.U32 R12, RZ, RZ, R7 ;  /* 0x000000ffff0c2224 */ /* 0x000fc400078e0007 */
[----:B------:R-:W-:Y:S02]  /*0530*/  @P1 IMAD.MOV.U32 R13, RZ, RZ, R5 ;  /* 0x000000ffff0d1224 */ /* 0x000fe400078e0005 */
[----:B------:R-:W-:Y:S02]  /*0540*/  @P3 IMAD.MOV.U32 R12, RZ, RZ, R8 ;  /* 0x000000ffff0c3224 */ /* 0x000fe400078e0008 */
[----:B------:R-:W-:Y:S02]  /*0550*/  @P2 IMAD.MOV.U32 R13, RZ, RZ, R6 ;  /* 0x000000ffff0d2224 */ /* 0x000fe400078e0006 */
[----:B------:R-:W-:Y:S02]  /*0560*/  @P4 IMAD.MOV.U32 R12, RZ, RZ, R9 ;  /* 0x000000ffff0c4224 */ /* 0x000fe400078e0009 */
[----:B------:R-:W-:Y:S02]  /*0570*/  @P3 IMAD.MOV.U32 R13, RZ, RZ, R7 ;  /* 0x000000ffff0d3224 */ /* 0x000fe400078e0007 */
[----:B------:R-:W-:-:S02]  /*0580*/  @P4 IMAD.MOV.U32 R13, RZ, RZ, R8 ;  /* 0x000000ffff0d4224 */ /* 0x000fc400078e0008 */
[----:B------:R-:W-:Y:S02]  /*0590*/  @P5 IMAD.MOV.U32 R13, RZ, RZ, R9 ;  /* 0x000000ffff0d5224 */ /* 0x000fe400078e0009 */
[----:B------:R-:W-:Y:S01]  /*05a0*/  IMAD.MOV.U32 R20, RZ, RZ, R12 ;  /* 0x000000ffff147224 */ /* 0x000fe200078e000c */
[----:B------:R-:W-:Y:S06]  /*05b0*/  @!P6 BRA `(.L_x_4) ;  /* 0x00000000002ce947 */ /* 0x000fec0003800000 */
[----:B------:R-:W-:Y:S01]  /*05c0*/  @P0 MOV R12, R3 ;  /* 0x00000003000c0202 */ /* 0x000fe20000000f00 */
[----:B------:R-:W-:Y:S01]  /*05d0*/  @P1 IMAD.MOV.U32 R12, RZ, RZ, R4 ;  /* 0x000000ffff0c1224 */ /* 0x000fe200078e0004 */
[----:B------:R-:W-:Y:S01]  /*05e0*/  ISETP.EQ.AND P0, PT, R15, 0x8, PT ;  /* 0x000000080f00780c */ /* 0x000fe20003f02270 */
[----:B------:R-:W-:Y:S01]  /*05f0*/  @P2 IMAD.MOV.U32 R12, RZ, RZ, R5 ;  /* 0x000000ffff0c2224 */ /* 0x000fe200078e0005 */
[----:B------:R-:W-:Y:S01]  /*0600*/  LOP3.LUT R11, R11, 0x1f, RZ, 0xc0, !PT ;  /* 0x0000001f0b0b7812 */ /* 0x000fe200078ec0ff */
[----:B------:R-:W-:Y:S02]  /*0610*/  @P3 IMAD.MOV.U32 R12, RZ, RZ, R6 ;  /* 0x000000ffff0c3224 */ /* 0x000fe400078e0006 */
[----:B------:R-:W-:Y:S01]  /*0620*/  @P4 IMAD.MOV.U32 R12, RZ, RZ, R7 ;  /* 0x000000ffff0c4224 */ /* 0x000fe200078e0007 */
[----:B------:R-:W-:Y:S01]  /*0630*/  SHF.L.W.U32.HI R20, R13, R11, R20 ;  /* 0x0000000b0d147219 */ /* 0x000fe20000010e14 */
[----:B------:R-:W-:-:S06]  /*0640*/  @P5 IMAD.MOV.U32 R12, RZ, RZ, R8 ;  /* 0x000000ffff0c5224 */ /* 0x000fcc00078e0008 */
[----:B------:R-:W-:-:S05]  /*0650*/  @P0 IMAD.MOV.U32 R12, RZ, RZ, R9 ;  /* 0x000000ffff0c0224 */ /* 0x000fca00078e0009 */
[----:B------:R-:W-:-:S07]  /*0660*/  SHF.L.W.U32.HI R13, R12, R11, R13 ;  /* 0x0000000b0c0d7219 */ /* 0x000fce0000010e0d */
.L_x_4:
[----:B------:R-:W-:Y:S05]  /*0670*/  BSYNC.RECONVERGENT B1 ;  /* 0x0000000000017941 */ /* 0x000fea0003800200 */
.L_x_3:
[C---:B------:R-:W-:Y:S01]  /*0680*/  SHF.L.W.U32.HI R11, R13.reuse, 0x2, R20 ;  /* 0x000000020d0b7819 */ /* 0x040fe20000010e14 */
[----:B------:R-:W-:Y:S01]  /*0690*/  IMAD.SHL.U32 R13, R13, 0x4, RZ ;  /* 0x000000040d0d7824 */ /* 0x000fe200078e00ff */
[----:B------:R-:W-:Y:S01]  /*06a0*/  UMOV UR4, 0x54442d19 ;  /* 0x54442d1900047882 */ /* 0x000fe20000000000 */
[----:B------:R-:W-:Y:S01]  /*06b0*/  UMOV UR5, 0x3bf921fb ;  /* 0x3bf921fb00057882 */ /* 0x000fe20000000000 */
[----:B------:R-:W-:Y:S02]  /*06c0*/  SHF.R.S32.HI R18, RZ, 0x1f, R11 ;  /* 0x0000001fff127819 */ /* 0x000fe4000001140b */
[----:B------:R-:W-:Y:S02]  /*06d0*/  ISETP.GE.AND P0, PT, R16, RZ, PT ;  /* 0x000000ff1000720c */ /* 0x000fe40003f06270 */
[C---:B------:R-:W-:Y:S02]  /*06e0*/  LOP3.LUT R12, R18.reuse, R13, RZ, 0x3c, !PT ;  /* 0x0000000d120c7212 */ /* 0x040fe400078e3cff */
[----:B------:R-:W-:-:S02]  /*06f0*/  LOP3.LUT R13, R18, R11, RZ, 0x3c, !PT ;  /* 0x0000000b120d7212 */ /* 0x000fc400078e3cff */
[----:B------:R-:W-:Y:S02]  /*0700*/  SHF.R.U32.HI R9, RZ, 0x1e, R20 ;  /* 0x0000001eff097819 */ /* 0x000fe40000011614 */
[C---:B------:R-:W-:Y:S02]  /*0710*/  LOP3.LUT R15, R11.reuse, R16, RZ, 0x3c, !PT ;  /* 0x000000100b0f7212 */ /* 0x040fe400078e3cff */
[----:B------:R-:W0:Y:S01]  /*0720*/  I2F.F64.S64 R12, R12 ;  /* 0x0000000c000c7312 */ /* 0x000e220000301c00 */
[----:B------:R-:W-:Y:S02]  /*0730*/  LEA.HI R9, R11, R9, RZ, 0x1 ;  /* 0x000000090b097211 */ /* 0x000fe400078f08ff */
[----:B------:R-:W-:-:S03]  /*0740*/  ISETP.GE.AND P1, PT, R15, RZ, PT ;  /* 0x000000ff0f00720c */ /* 0x000fc60003f26270 */
[----:B------:R-:W-:-:S04]  /*0750*/  IMAD.MOV R11, RZ, RZ, -R9 ;  /* 0x000000ffff0b7224 */ /* 0x000fc800078e0a09 */
[----:B------:R-:W-:Y:S01]  /*0760*/  @!P0 IMAD.MOV.U32 R9, RZ, RZ, R11 ;  /* 0x000000ffff098224 */ /* 0x000fe200078e000b */
[----:B0-----:R-:W-:-:S10]  /*0770*/  DMUL R18, R12, UR4 ;  /* 0x000000040c127c28 */ /* 0x001fd40008000000 */
[----:B------:R-:W0:Y:S02]  /*0780*/  F2F.F32.F64 R18, R18 ;  /* 0x0000001200127310 */ /* 0x000e240000301000 */
[----:B0-----:R-:W-:-:S07]  /*0790*/  FSEL R11, -R18, R18, !P1 ;  /* 0x00000012120b7208 */ /* 0x001fce0004800100 */
.L_x_1:
[----:B------:R-:W-:Y:S05]  /*07a0*/  BSYNC.RECONVERGENT B0 ;  /* 0x0000000000007941 */ /* 0x000fea0003800200 */
.L_x_0:
[----:B------:R-:W-:Y:S02]  /*07b0*/  IMAD.MOV.U32 R19, RZ, RZ, 0x37cbac00 ;  /* 0x37cbac00ff137424 */ /* 0x000fe400078e00ff */
[----:B------:R-:W-:Y:S01]  /*07c0*/  FMUL R12, R11, R11 ;  /* 0x0000000b0b0c7220 */ /* 0x000fe20000400000 */
[C---:B------:R-:W-:Y:S01]  /*07d0*/  LOP3.LUT R15, R9.reuse, 0x1, RZ, 0xc0, !PT ;  /* 0x00000001090f7812 */ /* 0x040fe200078ec0ff */
[----:B------:R-:W-:Y:S01]  /*07e0*/  VIADD R9, R9, 0x1 ;  /* 0x0000000109097836 */ /* 0x000fe20000000000 */
[----:B------:R-:W-:Y:S01]  /*07f0*/  MOV R18, 0x3c0885e4 ;  /* 0x3c0885e400127802 */ /* 0x000fe20000000f00 */
[----:B------:R-:W-:Y:S01]  /*0800*/  FFMA R13, R12, R19, -0.0013887860113754868507 ;  /* 0xbab607ed0c0d7423 */ /* 0x000fe20000000013 */
[----:B------:R-:W-:Y:S01]  /*0810*/  ISETP.NE.U32.AND P0, PT, R15, 0x1, PT ;  /* 0x000000010f00780c */ /* 0x000fe20003f05070 */
[----:B------:R-:W-:Y:S01]  /*0820*/  IMAD.MOV.U32 R17, RZ, RZ, 0x3e2aaaa8 ;  /* 0x3e2aaaa8ff117424 */ /* 0x000fe200078e00ff */
[----:B------:R-:W-:Y:S01]  /*0830*/  FSETP.GE.AND P2, PT, |R16|, 105615, PT ;  /* 0x47ce47801000780b */ /* 0x000fe20003f46200 */
[----:B------:R-:W-:Y:S01]  /*0840*/  BSSY.RECONVERGENT B0, `(.L_x_5) ;  /* 0x0000067000007945 */ /* 0x000fe20003800200 */
[----:B------:R-:W-:-:S02]  /*0850*/  FSEL R13, R13, -0.00019574658654164522886, P0 ;  /* 0xb94d41530d0d7808 */ /* 0x000fc40000000000 */
[----:B------:R-:W-:Y:S02]  /*0860*/  FSEL R15, R18, 0.041666727513074874878, !P0 ;  /* 0x3d2aaabb120f7808 */ /* 0x000fe40004000000 */
[----:B------:R-:W-:Y:S02]  /*0870*/  LOP3.LUT P1, RZ, R9, 0x2, RZ, 0xc0, !PT ;  /* 0x0000000209ff7812 */ /* 0x000fe4000782c0ff */
[----:B------:R-:W-:Y:S01]  /*0880*/  FSEL R9, R11, 1, !P0 ;  /* 0x3f8000000b097808 */ /* 0x000fe20004000000 */
[----:B------:R-:W-:Y:S01]  /*0890*/  FFMA R13, R12, R13, R15 ;  /* 0x0000000d0c0d7223 */ /* 0x000fe2000000000f */
[----:B------:R-:W-:-:S03]  /*08a0*/  FSEL R22, -R17, -0.4999999701976776123, !P0 ;  /* 0xbeffffff11167808 */ /* 0x000fc60004000100 */
[C---:B------:R-:W-:Y:S02]  /*08b0*/  FFMA R20, R12.reuse, R9, RZ ;  /* 0x000000090c147223 */ /* 0x040fe400000000ff */
[----:B------:R-:W-:-:S04]  /*08c0*/  FFMA R13, R12, R13, R22 ;  /* 0x0000000d0c0d7223 */ /* 0x000fc80000000016 */
[----:B------:R-:W-:-:S04]  /*08d0*/  FFMA R9, R20, R13, R9 ;  /* 0x0000000d14097223 */ /* 0x000fc80000000009 */
[----:B------:R-:W-:Y:S01]  /*08e0*/  @P1 FADD R9, RZ, -R9 ;  /* 0x80000009ff091221 */ /* 0x000fe20000000000 */
[----:B------:R-:W-:Y:S06]  /*08f0*/  @!P2 BRA `(.L_x_6) ;  /* 0x00000004006ca947 */ /* 0x000fec0003800000 */
[----:B------:R-:W-:-:S13]  /*0900*/  FSETP.NEU.AND P0, PT, |R16|, +INF , PT ;  /* 0x7f8000001000780b */ /* 0x000fda0003f0d200 */
[----:B------:R-:W-:Y:S01]  /*0910*/  @!P0 FMUL R10, RZ, R16 ;  /* 0x00000010ff0a8220 */ /* 0x000fe20000400000 */
[----:B------:R-:W-:Y:S01]  /*0920*/  @!P0 IMAD.MOV.U32 R14, RZ, RZ, RZ ;  /* 0x000000ffff0e8224 */ /* 0x000fe200078e00ff */
[----:B------:R-:W-:Y:S06]  /*0930*/  @!P0 BRA `(.L_x_6) ;  /* 0x00000004005c8947 */ /* 0x000fec0003800000 */
[----:B------:R-:W0:Y:S01]  /*0940*/  LDC.64 R10, c[0x4][RZ] ;  /* 0x01000000ff0a7b82 */ /* 0x000e220000000a00 */
[----:B------:R-:W-:Y:S01]  /*0950*/  IMAD.SHL.U32 R12, R16, 0x100, RZ ;  /* 0x00000100100c7824 */ /* 0x000fe200078e00ff */
[----:B------:R-:W-:Y:S01]  /*0960*/  UMOV UR4, URZ ;  /* 0x000000ff00047c82 */ /* 0x000fe20008000000 */
[----:B------:R-:W-:Y:S02]  /*0970*/  IMAD.MOV.U32 R21, RZ, RZ, RZ ;  /* 0x000000ffff157224 */ /* 0x000fe400078e00ff */
[----:B------:R-:W-:Y:S01]  /*0980*/  IMAD.MOV.U32 R23, RZ, RZ, RZ ;  /* 0x000000ffff177224 */ /* 0x000fe200078e00ff */
[----:B------:R-:W-:-:S07]  /*0990*/  LOP3.LUT R25, R12, 0x80000000, RZ, 0xfc, !PT ;  /* 0x800000000c197812 */ /* 0x000fce00078efcff */
.L_x_7:
[----:B0-----:R-:W-:-:S06]  /*09a0*/  IMAD.WIDE.U32 R12, R23, 0x4, R10 ;  /* 0x00000004170c7825 */ /* 0x001fcc00078e000a */
[----:B------:R-:W2:Y:S01]  /*09b0*/  LDG.E.CONSTANT R12, desc[UR6][R12.64] ;  /* 0x000000060c0c7981 */ /* 0x000ea2000c1e9900 */
[C---:B------:R-:W-:Y:S02]  /*09c0*/  IMAD.SHL.U32 R20, R23.reuse, 0x4, RZ ;  /* 0x0000000417147824 */ /* 0x040fe400078e00ff */
[----:B------:R-:W-:-:S03]  /*09d0*/  VIADD R23, R23, 0x1 ;  /* 0x0000000117177836 */ /* 0x000fc60000000000 */
[C---:B------:R-:W-:Y:S02]  /*09e0*/  ISETP.EQ.AND P0, PT, R20.reuse, RZ, PT ;  /* 0x000000ff1400720c */ /* 0x040fe40003f02270 */
[C---:B------:R-:W-:Y:S02]  /*09f0*/  ISETP.EQ.AND P5, PT, R20.reuse, 0x4, PT ;  /* 0x000000041400780c */ /* 0x040fe40003fa2270 */
[C---:B------:R-:W-:Y:S02]  /*0a00*/  ISETP.EQ.AND P4, PT, R20.reuse, 0x8, PT ;  /* 0x000000081400780c */ /* 0x040fe40003f82270 */
[C---:B------:R-:W-:Y:S02]  /*0a10*/  ISETP.EQ.AND P3, PT, R20.reuse, 0xc, PT ;  /* 0x0000000c1400780c */ /* 0x040fe40003f62270 */
[C---:B------:R-:W-:Y:S02]  /*0a20*/  ISETP.EQ.AND P2, PT, R20.reuse, 0x10, PT ;  /* 0x000000101400780c */ /* 0x040fe40003f42270 */
[----:B------:R-:W-:Y:S01]  /*0a30*/  ISETP.EQ.AND P1, PT, R20, 0x14, PT ;  /* 0x000000141400780c */ /* 0x000fe20003f22270 */
[----:B--2---:R-:W-:-:S03]  /*0a40*/  IMAD.WIDE.U32 R14, R12, R25, RZ ;  /* 0x000000190c0e7225 */ /* 0x004fc600078e00ff */
[----:B------:R-:W-:-:S04]  /*0a50*/  IADD3 R14, P6, PT, R14, R21, RZ ;  /* 0x000000150e0e7210 */ /* 0x000fc80007fde0ff */
[----:B------:R-:W-:Y:S01]  /*0a60*/  IADD3.X R21, PT, PT, R15, UR4, RZ, P6, !PT ;  /* 0x000000040f157c10 */ /* 0x000fe2000b7fe4ff */
[--C-:B------:R-:W-:Y:S01]  /*0a70*/  @P0 IMAD.MOV.U32 R3, RZ, RZ, R14.reuse ;  /* 0x000000ffff030224 */ /* 0x100fe200078e000e */
[----:B------:R-:W-:Y:S01]  /*0a80*/  ISETP.NE.AND P6, PT, R23, 0x6, PT ;  /* 0x000000061700780c */ /* 0x000fe20003fc5270 */
[--C-:B------:R-:W-:Y:S01]  /*0a90*/  @P5 IMAD.MOV.U32 R4, RZ, RZ, R14.reuse ;  /* 0x000000ffff045224 */ /* 0x100fe200078e000e */
[----:B------:R-:W-:Y:S01]  /*0aa0*/  @P4 MOV R5, R14 ;  /* 0x0000000e00054202 */ /* 0x000fe20000000f00 */
[--C-:B------:R-:W-:Y:S02]  /*0ab0*/  @P3 IMAD.MOV.U32 R6, RZ, RZ, R14.reuse ;  /* 0x000000ffff063224 */ /* 0x100fe400078e000e */
[--C-:B------:R-:W-:Y:S02]  /*0ac0*/  @P2 IMAD.MOV.U32 R7, RZ, RZ, R14.reuse ;  /* 0x000000ffff072224 */ /* 0x100fe400078e000e */
[----:B------:R-:W-:-:S06]  /*0ad0*/  @P1 IMAD.MOV.U32 R8, RZ, RZ, R14 ;  /* 0x000000ffff081224 */ /* 0x000fcc00078e000e */
[----:B------:R-:W-:Y:S05]  /*0ae0*/  @P6 BRA `(.L_x_7) ;  /* 0xfffffffc00ac6947 */ /* 0x000fea000383ffff */
        /* <DEDUP_REMOVED lines=12> */
[----:B------:R-:W-:-:S03]  /*0bb0*/  ISETP.EQ.AND P5, PT, R13, RZ, PT ;  /* 0x000000ff0d00720c */ /* 0x000fc60003fa2270 */
[--C-:B------:R-:W-:Y:S01]  /*0bc0*/  @P3 IMAD.MOV.U32 R14, RZ, RZ, R3.reuse ;  /* 0x000000ffff0e3224 */ /* 0x100fe200078e0003 */
[C---:B------:R-:W-:Y:S01]  /*0bd0*/  ISETP.EQ.AND P3, PT, R13.reuse, -0x4, PT ;  /* 0xfffffffc0d00780c */ /* 0x040fe20003f62270 */
[----:B------:R-:W-:Y:S02]  /*0be0*/  @P4 IMAD.MOV.U32 R10, RZ, RZ, R3 ;  /* 0x000000ffff0a4224 */ /* 0x000fe400078e0003 */
[--C-:B------:R-:W-:Y:S01]  /*0bf0*/  @P4 IMAD.MOV.U32 R14, RZ, RZ, R4.reuse ;  /* 0x000000ffff0e4224 */ /* 0x100fe200078e0004 */
[----:B------:R-:W-:Y:S01]  /*0c00*/  ISETP.EQ.AND P4, PT, R13, 0x4, PT ;  /* 0x000000040d00780c */ /* 0x000fe20003f82270 */
[----:B------:R-:W-:Y:S01]  /*0c10*/  @P2 IMAD.MOV.U32 R10, RZ, RZ, R4 ;  /* 0x000000ffff0a2224 */ /* 0x000fe200078e0004 */
[----:B------:R-:W-:Y:S01]  /*0c20*/  @P1 MOV R10, R5 ;  /* 0x00000005000a1202 */ /* 0x000fe20000000f00 */
[----:B------:R-:W-:Y:S02]  /*0c30*/  @P2 IMAD.MOV.U32 R14, RZ, RZ, R5 ;  /* 0x000000ffff0e2224 */ /* 0x000fe400078e0005 */
[----:B------:R-:W-:-:S02]  /*0c40*/  @P1 IMAD.MOV.U32 R14, RZ, RZ, R6 ;  /* 0x000000ffff0e1224 */ /* 0x000fc400078e0006 */
[----:B------:R-:W-:Y:S02]  /*0c50*/  @P0 IMAD.MOV.U32 R10, RZ, RZ, R6 ;  /* 0x000000ffff0a0224 */ /* 0x000fe400078e0006 */
[--C-:B------:R-:W-:Y:S02]  /*0c60*/  @P0 IMAD.MOV.U32 R14, RZ, RZ, R7.reuse ;  /* 0x000000ffff0e0224 */ /* 0x100fe400078e0007 */
[----:B------:R-:W-:Y:S02]  /*0c70*/  @P3 IMAD.MOV.U32 R10, RZ, RZ, R7 ;  /* 0x000000ffff0a3224 */ /* 0x000fe400078e0007 */
[--C-:B------:R-:W-:Y:S02]  /*0c80*/  @P3 IMAD.MOV.U32 R14, RZ, RZ, R8.reuse ;  /* 0x000000ffff0e3224 */ /* 0x100fe400078e0008 */
[----:B------:R-:W-:Y:S02]  /*0c90*/  @P5 IMAD.MOV.U32 R10, RZ, RZ, R8 ;  /* 0x000000ffff0a5224 */ /* 0x000fe400078e0008 */
[----:B------:R-:W-:-:S02]  /*0ca0*/  @P5 IMAD.MOV.U32 R14, RZ, RZ, R21 ;  /* 0x000000ffff0e5224 */ /* 0x000fc400078e0015 */
[----:B------:R-:W-:Y:S01]  /*0cb0*/  @P4 IMAD.MOV.U32 R10, RZ, RZ, R21 ;  /* 0x000000ffff0a4224 */ /* 0x000fe200078e0015 */
[----:B------:R-:W-:Y:S06]  /*0cc0*/  @!P6 BRA `(.L_x_9) ;  /* 0x00000000002ce947 */ /* 0x000fec0003800000 */
[----:B------:R-:W-:Y:S02]  /*0cd0*/  @P2 IMAD.MOV.U32 R11, RZ, RZ, R3 ;  /* 0x000000ffff0b2224 */ /* 0x000fe400078e0003 */
[----:B------:R-:W-:Y:S01]  /*0ce0*/  @P1 IMAD.MOV.U32 R11, RZ, RZ, R4 ;  /* 0x000000ffff0b1224 */ /* 0x000fe200078e0004 */
[----:B------:R-:W-:Y:S01]  /*0cf0*/  @P0 MOV R11, R5 ;  /* 0x00000005000b0202 */ /* 0x000fe20000000f00 */
[----:B------:R-:W-:Y:S01]  /*0d00*/  @P3 IMAD.MOV.U32 R11, RZ, RZ, R6 ;  /* 0x000000ffff0b3224 */ /* 0x000fe200078e0006 */
[----:B------:R-:W-:Y:S01]  /*0d10*/  ISETP.EQ.AND P0, PT, R13, 0x8, PT ;  /* 0x000000080d00780c */ /* 0x000fe20003f02270 */
[----:B------:R-:W-:Y:S01]  /*0d20*/  @P5 IMAD.MOV.U32 R11, RZ, RZ, R7 ;  /* 0x000000ffff0b5224 */ /* 0x000fe200078e0007 */
[----:B------:R-:W-:Y:S01]  /*0d30*/  LOP3.LUT R13, R12, 0x1f, RZ, 0xc0, !PT ;  /* 0x0000001f0c0d7812 */ /* 0x000fe200078ec0ff */
[----:B------:R-:W-:-:S03]  /*0d40*/  @P4 IMAD.MOV.U32 R11, RZ, RZ, R8 ;  /* 0x000000ffff0b4224 */ /* 0x000fc600078e0008 */
[----:B------:R-:W-:-:S07]  /*0d50*/  SHF.L.W.U32.HI R14, R10, R13, R14 ;  /* 0x0000000d0a0e7219 */ /* 0x000fce0000010e0e */
[----:B------:R-:W-:-:S05]  /*0d60*/  @P0 IMAD.MOV.U32 R11, RZ, RZ, R21 ;  /* 0x000000ffff0b0224 */ /* 0x000fca00078e0015 */
[----:B------:R-:W-:-:S07]  /*0d70*/  SHF.L.W.U32.HI R10, R11, R13, R10 ;  /* 0x0000000d0b0a7219 */ /* 0x000fce0000010e0a */
.L_x_9:
[----:B------:R-:W-:Y:S05]  /*0d80*/  BSYNC.RECONVERGENT B1 ;  /* 0x0000000000017941 */ /* 0x000fea0003800200 */
.L_x_8:
        /* <DEDUP_REMOVED lines=18> */
.L_x_6:
[----:B------:R-:W-:Y:S05]  /*0eb0*/  BSYNC.RECONVERGENT B0 ;  /* 0x0000000000007941 */ /* 0x000fea0003800200 */
.L_x_5:
[----:B------:R-:W-:Y:S01]  /*0ec0*/  FMUL R11, R10, R10 ;  /* 0x0000000a0a0b7220 */ /* 0x000fe20000400000 */
[----:B------:R-:W-:Y:S01]  /*0ed0*/  LOP3.LUT R12, R14, 0x1, RZ, 0xc0, !PT ;  /* 0x000000010e0c7812 */ /* 0x000fe200078ec0ff */
[----:B------:R-:W0:Y:S01]  /*0ee0*/  LDC R13, c[0x0][0x3a4] ;  /* 0x0000e900ff0d7b82 */ /* 0x000e220000000800 */
[----:B------:R-:W1:Y:S01]  /*0ef0*/  LDCU UR4, c[0x0][0x3a4] ;  /* 0x00007480ff0477ac */ /* 0x000e620008000800 */
[----:B------:R-:W-:Y:S01]  /*0f00*/  FFMA R19, R11, R19, -0.0013887860113754868507 ;  /* 0xbab607ed0b137423 */ /* 0x000fe20000000013 */
[----:B------:R-:W-:Y:S02]  /*0f10*/  ISETP.NE.U32.AND P0, PT, R12, 0x1, PT ;  /* 0x000000010c00780c */ /* 0x000fe40003f05070 */
[----:B------:R-:W-:Y:S02]  /*0f20*/  LOP3.LUT P1, RZ, R14, 0x2, RZ, 0xc0, !PT ;  /* 0x000000020eff7812 */ /* 0x000fe4000782c0ff */
[----:B------:R-:W-:Y:S02]  /*0f30*/  FSEL R18, R18, 0.041666727513074874878, P0 ;  /* 0x3d2aaabb12127808 */ /* 0x000fe40000000000 */
[----:B------:R-:W-:-:S02]  /*0f40*/  FSEL R12, R19, -0.00019574658654164522886, !P0 ;  /* 0xb94d4153130c7808 */ /* 0x000fc40004000000 */
[----:B------:R-:W-:Y:S02]  /*0f50*/  FSEL R17, -R17, -0.4999999701976776123, P0 ;  /* 0xbeffffff11117808 */ /* 0x000fe40000000100 */
[----:B------:R-:W-:Y:S01]  /*0f60*/  FSEL R10, R10, 1, P0 ;  /* 0x3f8000000a0a7808 */ /* 0x000fe20000000000 */
[----:B------:R-:W-:-:S04]  /*0f70*/  FFMA R12, R11, R12, R18 ;  /* 0x0000000c0b0c7223 */ /* 0x000fc80000000012 */
[C---:B------:R-:W-:Y:S01]  /*0f80*/  FFMA R12, R11.reuse, R12, R17 ;  /* 0x0000000c0b0c7223 */ /* 0x040fe20000000011 */
[----:B------:R-:W-:-:S04]  /*0f90*/  FFMA R11, R11, R10, RZ ;  /* 0x0000000a0b0b7223 */ /* 0x000fc800000000ff */
[----:B------:R-:W-:Y:S01]  /*0fa0*/  FFMA R10, R11, R12, R10 ;  /* 0x0000000c0b0a7223 */ /* 0x000fe2000000000a */
[----:B-1----:R-:W-:Y:S01]  /*0fb0*/  IMAD.U32 R11, RZ, RZ, UR4 ;  /* 0x00000004ff0b7e24 */ /* 0x002fe2000f8e00ff */
[----:B0-----:R-:W-:Y:S02]  /*0fc0*/  VIADDMNMX R12, R13, 0x270f, R13, !PT ;  /* 0x0000270f0d0c7846 */ /* 0x001fe4000780010d */
[----:B------:R-:W-:-:S07]  /*0fd0*/  @P1 FADD R10, RZ, -R10 ;  /* 0x8000000aff0a1221 */ /* 0x000fce0000000000 */
.L_x_33:
[----:B0-----:R-:W0:Y:S02]  /*0fe0*/  LDC.64 R14, c[0x0][0x390] ;  /* 0x0000e400ff0e7b82 */ /* 0x001e240000000a00 */
[----:B0-----:R-:W-:-:S06]  /*0ff0*/  IMAD.WIDE R14, R11, 0x4, R14 ;  /* 0x000000040b0e7825 */ /* 0x001fcc00078e020e */
[----:B------:R-:W2:Y:S01]  /*1000*/  LDG.E R15, desc[UR6][R14.64] ;  /* 0x000000060e0f7981 */ /* 0x000ea2000c1e1900 */
[----:B------:R-:W-:Y:S01]  /*1010*/  BSSY.RECONVERGENT B0, `(.L_x_10) ;  /* 0x000006b000007945 */ /* 0x000fe20003800200 */
[----:B--2--5:R-:W-:-:S04]  /*1020*/  FADD R19, -R2, R15 ;  /* 0x0000000f02137221 */ /* 0x024fc80000000100 */
[C---:B------:R-:W-:Y:S01]  /*1030*/  FMUL R13, R19.reuse, 0.63661974668502807617 ;  /* 0x3f22f983130d7820 */ /* 0x040fe20000400000 */
[----:B------:R-:W-:-:S05]  /*1040*/  FSETP.GE.AND P0, PT, |R19|, 105615, PT ;  /* 0x47ce47801300780b */ /* 0x000fca0003f06200 */
[----:B------:R-:W0:Y:S02]  /*1050*/  F2I.NTZ R13, R13 ;  /* 0x0000000d000d7305 */ /* 0x000e240000203100 */
[----:B0-----:R-:W-:Y:S01]  /*1060*/  I2FP.F32.S32 R22, R13 ;  /* 0x0000000d00167245 */ /* 0x001fe20000201400 */
        /* <DEDUP_REMOVED lines=8> */
[----:B------:R-:W-:Y:S01]  /*10f0*/  @!P0 MOV R13, RZ ;  /* 0x000000ff000d8202 */ /* 0x000fe20000000f00 */
        /* <DEDUP_REMOVED lines=8> */
.L_x_12:
        /* <DEDUP_REMOVED lines=11> */
[----:B------:R-:W-:-:S02]  /*1230*/  ISETP.EQ.AND P4, PT, R18, 0x10, PT ;  /* 0x000000101200780c */ /* 0x000fc40003f82270 */
[C---:B------:R-:W-:Y:S01]  /*1240*/  ISETP.EQ.AND P5, PT, R18.reuse, 0x14, PT ;  /* 0x000000141200780c */ /* 0x040fe20003fa2270 */
[----:B------:R-:W-:Y:S02]  /*1250*/  VIADD R18, R18, 0x4 ;  /* 0x0000000412127836 */ /* 0x000fe40000000000 */
[----:B--2---:R-:W-:-:S03]  /*1260*/  IMAD.WIDE.U32 R16, R14, R21, RZ ;  /* 0x000000150e107225 */ /* 0x004fc600078e00ff */
[----:B------:R-:W-:-:S04]  /*1270*/  IADD3 R16, P6, PT, R16, R13, RZ ;  /* 0x0000000d10107210 */ /* 0x000fc80007fde0ff */
[----:B------:R-:W-:Y:S01]  /*1280*/  IADD3.X R13, PT, PT, R17, UR5, RZ, P6, !PT ;  /* 0x00000005110d7c10 */ /* 0x000fe2000b7fe4ff */
[--C-:B------:R-:W-:Y:S02]  /*1290*/  @P0 IMAD.MOV.U32 R3, RZ, RZ, R16.reuse ;  /* 0x000000ffff030224 */ /* 0x100fe400078e0010 */
[----:B------:R-:W-:Y:S01]  /*12a0*/  @P5 MOV R8, R16 ;  /* 0x0000001000085202 */ /* 0x000fe20000000f00 */
[--C-:B------:R-:W-:Y:S02]  /*12b0*/  @P1 IMAD.MOV.U32 R4, RZ, RZ, R16.reuse ;  /* 0x000000ffff041224 */ /* 0x100fe400078e0010 */
[--C-:B------:R-:W-:Y:S02]  /*12c0*/  @P2 IMAD.MOV.U32 R5, RZ, RZ, R16.reuse ;  /* 0x000000ffff052224 */ /* 0x100fe400078e0010 */
[--C-:B------:R-:W-:Y:S02]  /*12d0*/  @P3 IMAD.MOV.U32 R6, RZ, RZ, R16.reuse ;  /* 0x000000ffff063224 */ /* 0x100fe400078e0010 */
[----:B------:R-:W-:Y:S01]  /*12e0*/  @P4 IMAD.MOV.U32 R7, RZ, RZ, R16 ;  /* 0x000000ffff074224 */ /* 0x000fe200078e0010 */
        /* <DEDUP_REMOVED lines=19> */
[----:B------:R-:W-:Y:S02]  /*1420*/  @P2 IMAD.MOV.U32 R15, RZ, RZ, R4 ;  /* 0x000000ffff0f2224 */ /* 0x000fe400078e0004 */
[--C-:B------:R-:W-:Y:S02]  /*1430*/  @P2 IMAD.MOV.U32 R18, RZ, RZ, R5.reuse ;  /* 0x000000ffff122224 */ /* 0x100fe400078e0005 */
[----:B------:R-:W-:Y:S01]  /*1440*/  @P1 IMAD.MOV.U32 R15, RZ, RZ, R5 ;  /* 0x000000ffff0f1224 */ /* 0x000fe200078e0005 */
[----:B------:R-:W-:Y:S01]  /*1450*/  @P0 MOV R15, R6 ;  /* 0x00000006000f0202 */ /* 0x000fe20000000f00 */
[----:B------:R-:W-:-:S02]  /*1460*/  @P1 IMAD.MOV.U32 R18, RZ, RZ, R6 ;  /* 0x000000ffff121224 */ /* 0x000fc400078e0006 */
[--C-:B------:R-:W-:Y:S02]  /*1470*/  @P0 IMAD.MOV.U32 R18, RZ, RZ, R7.reuse ;  /* 0x000000ffff120224 */ /* 0x100fe400078e0007 */
[----:B------:R-:W-:Y:S02]  /*1480*/  @P3 IMAD.MOV.U32 R15, RZ, RZ, R7 ;  /* 0x000000ffff0f3224 */ /* 0x000fe400078e0007 */
[--C-:B------:R-:W-:Y:S02]  /*1490*/  @P3 IMAD.MOV.U32 R18, RZ, RZ, R8.reuse ;  /* 0x000000ffff123224 */ /* 0x100fe400078e0008 */
[----:B------:R-:W-:Y:S02]  /*14a0*/  @P5 IMAD.MOV.U32 R15, RZ, RZ, R8 ;  /* 0x000000ffff0f5224 */ /* 0x000fe400078e0008 */
[--C-:B------:R-:W-:Y:S02]  /*14b0*/  @P5 IMAD.MOV.U32 R18, RZ, RZ, R13.reuse ;  /* 0x000000ffff125224 */ /* 0x100fe400078e000d */
[----:B------:R-:W-:Y:S01]  /*14c0*/  @P4 IMAD.MOV.U32 R15, RZ, RZ, R13 ;  /* 0x000000ffff0f4224 */ /* 0x000fe200078e000d */
[----:B------:R-:W-:Y:S06]  /*14d0*/  @!P6 BRA `(.L_x_14) ;  /* 0x00000000002ce947 */ /* 0x000fec0003800000 */
[----:B------:R-:W-:Y:S01]  /*14e0*/  @P2 IMAD.MOV.U32 R16, RZ, RZ, R3 ;  /* 0x000000ffff102224 */ /* 0x000fe200078e0003 */
[----:B------:R-:W-:Y:S01]  /*14f0*/  LOP3.LUT R14, R14, 0x1f, RZ, 0xc0, !PT ;  /* 0x0000001f0e0e7812 */ /* 0x000fe200078ec0ff */
[----:B------:R-:W-:Y:S02]  /*1500*/  @P1 IMAD.MOV.U32 R16, RZ, RZ, R4 ;  /* 0x000000ffff101224 */ /* 0x000fe400078e0004 */
[----:B------:R-:W-:Y:S01]  /*1510*/  @P0 IMAD.MOV.U32 R16, RZ, RZ, R5 ;  /* 0x000000ffff100224 */ /* 0x000fe200078e0005 */
[----:B------:R-:W-:Y:S01]  /*1520*/  ISETP.EQ.AND P0, PT, R17, 0x8, PT ;  /* 0x000000081100780c */ /* 0x000fe20003f02270 */
[----:B------:R-:W-:Y:S01]  /*1530*/  @P3 IMAD.MOV.U32 R16, RZ, RZ, R6 ;  /* 0x000000ffff103224 */ /* 0x000fe200078e0006 */
[----:B------:R-:W-:Y:S01]  /*1540*/  @P5 MOV R16, R7 ;  /* 0x0000000700105202 */ /* 0x000fe20000000f00 */
[----:B------:R-:W-:Y:S01]  /*1550*/  @P4 IMAD.MOV.U32 R16, RZ, RZ, R8 ;  /* 0x000000ffff104224 */ /* 0x000fe200078e0008 */
[----:B------:R-:W-:-:S09]  /*1560*/  SHF.L.W.U32.HI R18, R15, R14, R18 ;  /* 0x0000000e0f127219 */ /* 0x000fd20000010e12 */
[----:B------:R-:W-:-:S05]  /*1570*/  @P0 IMAD.MOV.U32 R16, RZ, RZ, R13 ;  /* 0x000000ffff100224 */ /* 0x000fca00078e000d */
[----:B------:R-:W-:-:S07]  /*1580*/  SHF.L.W.U32.HI R15, R16, R14, R15 ;  /* 0x0000000e100f7219 */ /* 0x000fce0000010e0f */
.L_x_14:
[----:B------:R-:W-:Y:S05]  /*1590*/  BSYNC.RECONVERGENT B1 ;  /* 0x0000000000017941 */ /* 0x000fea0003800200 */
.L_x_13:
        /* <DEDUP_REMOVED lines=18> */
.L_x_11:
[----:B------:R-:W-:Y:S05]  /*16c0*/  BSYNC.RECONVERGENT B0 ;  /* 0x0000000000007941 */ /* 0x000fea0003800200 */
.L_x_10:
[----:B------:R-:W-:Y:S02]  /*16d0*/  IMAD.MOV.U32 R18, RZ, RZ, 0x37cbac00 ;  /* 0x37cbac00ff127424 */ /* 0x000fe400078e00ff */
[----:B------:R-:W-:Y:S01]  /*16e0*/  FMUL R14, R24, R24 ;  /* 0x00000018180e7220 */ /* 0x000fe20000400000 */
[C---:B------:R-:W-:Y:S01]  /*16f0*/  LOP3.LUT R16, R13.reuse, 0x1, RZ, 0xc0, !PT ;  /* 0x000000010d107812 */ /* 0x040fe200078ec0ff */
[----:B------:R-:W-:Y:S01]  /*1700*/  IMAD.MOV.U32 R20, RZ, RZ, 0x3d2aaabb ;  /* 0x3d2aaabbff147424 */ /* 0x000fe200078e00ff */
[----:B------:R-:W-:Y:S01]  /*1710*/  LOP3.LUT P1, RZ, R13, 0x2, RZ, 0xc0, !PT ;  /* 0x000000020dff7812 */ /* 0x000fe2000782c0ff */
[----:B------:R-:W-:Y:S01]  /*1720*/  FFMA R15, R14, R18, -0.0013887860113754868507 ;  /* 0xbab607ed0e0f7423 */ /* 0x000fe20000000012 */
[----:B------:R-:W-:Y:S01]  /*1730*/  ISETP.NE.U32.AND P0, PT, R16, 0x1, PT ;  /* 0x000000011000780c */ /* 0x000fe20003f05070 */
[----:B------:R-:W-:Y:S01]  /*1740*/  IMAD.MOV.U32 R21, RZ, RZ, 0x3effffff ;  /* 0x3effffffff157424 */ /* 0x000fe200078e00ff */
[----:B------:R-:W-:Y:S02]  /*1750*/  BSSY.RECONVERGENT B0, `(.L_x_15) ;  /* 0x0000067000007945 */ /* 0x000fe40003800200 */
[----:B------:R-:W-:-:S02]  /*1760*/  FSEL R15, R15, -0.00019574658654164522886, !P0 ;  /* 0xb94d41530f0f7808 */ /* 0x000fc40004000000 */
[----:B------:R-:W-:Y:S02]  /*1770*/  FSEL R17, R20, 0.0083327032625675201416, !P0 ;  /* 0x3c0885e414117808 */ /* 0x000fe40004000000 */
[----:B------:R-:W-:Y:S02]  /*1780*/  FSEL R13, R24, 1, P0 ;  /* 0x3f800000180d7808 */ /* 0x000fe40000000000 */
[----:B------:R-:W-:Y:S01]  /*1790*/  FSEL R24, -R21, -0.16666662693023681641, !P0 ;  /* 0xbe2aaaa815187808 */ /* 0x000fe20004000100 */
[C---:B------:R-:W-:Y:S01]  /*17a0*/  FFMA R15, R14.reuse, R15, R17 ;  /* 0x0000000f0e0f7223 */ /* 0x040fe20000000011 */
[----:B------:R-:W-:Y:S01]  /*17b0*/  FSETP.GE.AND P0, PT, |R19|, 105615, PT ;  /* 0x47ce47801300780b */ /* 0x000fe20003f06200 */
[C---:B------:R-:W-:Y:S02]  /*17c0*/  FFMA R16, R14.reuse, R13, RZ ;  /* 0x0000000d0e107223 */ /* 0x040fe400000000ff */
[----:B------:R-:W-:-:S04]  /*17d0*/  FFMA R15, R14, R15, R24 ;  /* 0x0000000f0e0f7223 */ /* 0x000fc80000000018 */
[----:B------:R-:W-:-:S04]  /*17e0*/  FFMA R13, R16, R15, R13 ;  /* 0x0000000f100d7223 */ /* 0x000fc8000000000d */
[----:B------:R-:W-:Y:S02]  /*17f0*/  @P1 FADD R13, RZ, -R13 ;  /* 0x8000000dff0d1221 */ /* 0x000fe40000000000 */
[----:B------:R-:W-:Y:S05]  /*1800*/  @!P0 BRA `(.L_x_16) ;  /* 0x00000004006c8947 */ /* 0x000fea0003800000 */
[----:B------:R-:W-:-:S13]  /*1810*/  FSETP.NEU.AND P0, PT, |R19|, +INF , PT ;  /* 0x7f8000001300780b */ /* 0x000fda0003f0d200 */
[----:B------:R-:W-:Y:S01]  /*1820*/  @!P0 FMUL R22, RZ, R19 ;  /* 0x00000013ff168220 */ /* 0x000fe20000400000 */
[----:B------:R-:W-:Y:S01]  /*1830*/  @!P0 IMAD.MOV.U32 R23, RZ, RZ, RZ ;  /* 0x000000ffff178224 */ /* 0x000fe200078e00ff */
[----:B------:R-:W-:Y:S06]  /*1840*/  @!P0 BRA `(.L_x_16) ;  /* 0x00000004005c8947 */ /* 0x000fec0003800000 */
[----:B------:R-:W-:Y:S01]  /*1850*/  IMAD.SHL.U32 R14, R19, 0x100, RZ ;  /* 0x00000100130e7824 */ /* 0x000fe200078e00ff */
[----:B------:R-:W-:Y:S01]  /*1860*/  MOV R23, RZ ;  /* 0x000000ff00177202 */ /* 0x000fe20000000f00 */
[----:B------:R-:W-:Y:S01]  /*1870*/  IMAD.MOV.U32 R25, RZ, RZ, RZ ;  /* 0x000000ffff197224 */ /* 0x000fe200078e00ff */
[----:B------:R-:W-:Y:S02]  /*1880*/  UMOV UR4, URZ ;  /* 0x000000ff00047c82 */ /* 0x000fe40008000000 */
[----:B------:R-:W-:-:S07]  /*1890*/  LOP3.LUT R27, R14, 0x80000000, RZ, 0xfc, !PT ;  /* 0x800000000e1b7812 */ /* 0x000fce00078efcff */
.L_x_17:
[----:B------:R-:W0:Y:S02]  /*18a0*/  LDC.64 R14, c[0x4][RZ] ;  /* 0x01000000ff0e7b82 */ /* 0x000e240000000a00 */
[----:B0-----:R-:W-:-:S05]  /*18b0*/  IMAD.WIDE.U32 R16, R25, 0x4, R14 ;  /* 0x0000000419107825 */ /* 0x001fca00078e000e */
        /* <DEDUP_REMOVED lines=14> */
[--C-:B------:R-:W-:Y:S02]  /*19a0*/  @P5 IMAD.MOV.U32 R4, RZ, RZ, R14.reuse ;  /* 0x000000ffff045224 */ /* 0x100fe400078e000e */
[--C-:B------:R-:W-:Y:S02]  /*19b0*/  @P4 IMAD.MOV.U32 R5, RZ, RZ, R14.reuse ;  /* 0x000000ffff054224 */ /* 0x100fe400078e000e */
[--C-:B------:R-:W-:Y:S02]  /*19c0*/  @P3 IMAD.MOV.U32 R6, RZ, RZ, R14.reuse ;  /* 0x000000ffff063224 */ /* 0x100fe400078e000e */
[--C-:B------:R-:W-:Y:S02]  /*19d0*/  @P2 IMAD.MOV.U32 R7, RZ, RZ, R14.reuse ;  /* 0x000000ffff072224 */ /* 0x100fe400078e000e */
[----:B------:R-:W-:-:S04]  /*19e0*/  @P1 IMAD.MOV.U32 R8, RZ, RZ, R14 ;  /* 0x000000ffff081224 */ /* 0x000fc800078e000e */
[----:B------:R-:W-:Y:S05]  /*19f0*/  @P6 BRA `(.L_x_17) ;  /* 0xfffffffc00a86947 */ /* 0x000fea000383ffff */
[----:B------:R-:W-:Y:S01]  /*1a00*/  SHF.R.U32.HI R16, RZ, 0x17, R19 ;  /* 0x00000017ff107819 */ /* 0x000fe20000011613 */
[----:B------:R-:W-:Y:S03]  /*1a10*/  BSSY.RECONVERGENT B1, `(.L_x_18) ;  /* 0x0000028000017945 */ /* 0x000fe60003800200 */
[C---:B------:R-:W-:Y:S02]  /*1a20*/  LOP3.LUT R14, R16.reuse, 0xe0, RZ, 0xc0, !PT ;  /* 0x000000e0100e7812 */ /* 0x040fe400078ec0ff */
[----:B------:R-:W-:-:S03]  /*1a30*/  LOP3.LUT P6, RZ, R16, 0x1f, RZ, 0xc0, !PT ;  /* 0x0000001f10ff7812 */ /* 0x000fc600078cc0ff */
[----:B------:R-:W-:-:S05]  /*1a40*/  VIADD R14, R14, 0xffffff80 ;  /* 0xffffff800e0e7836 */ /* 0x000fca0000000000 */
[----:B------:R-:W-:-:S04]  /*1a50*/  SHF.R.U32.HI R14, RZ, 0x5, R14 ;  /* 0x00000005ff0e7819 */ /* 0x000fc8000001160e */
[----:B------:R-:W-:-:S04]  /*1a60*/  LEA R17, -R14, RZ, 0x2 ;  /* 0x000000ff0e117211 */ /* 0x000fc800078e11ff */
        /* <DEDUP_REMOVED lines=11> */
[----:B------:R-:W-:Y:S02]  /*1b20*/  @P2 IMAD.MOV.U32 R14, RZ, RZ, R4 ;  /* 0x000000ffff0e2224 */ /* 0x000fe400078e0004 */
[--C-:B------:R-:W-:Y:S02]  /*1b30*/  @P2 IMAD.MOV.U32 R22, RZ, RZ, R5.reuse ;  /* 0x000000ffff162224 */ /* 0x100fe400078e0005 */
[----:B------:R-:W-:-:S02]  /*1b40*/  @P1 IMAD.MOV.U32 R14, RZ, RZ, R5 ;  /* 0x000000ffff0e1224 */ /* 0x000fc400078e0005 */
[--C-:B------:R-:W-:Y:S02]  /*1b50*/  @P1 IMAD.MOV.U32 R22, RZ, RZ, R6.reuse ;  /* 0x000000ffff161224 */ /* 0x100fe400078e0006 */
[----:B------:R-:W-:Y:S02]  /*1b60*/  @P0 IMAD.MOV.U32 R14, RZ, RZ, R6 ;  /* 0x000000ffff0e0224 */ /* 0x000fe400078e0006 */
[--C-:B------:R-:W-:Y:S01]  /*1b70*/  @P0 IMAD.MOV.U32 R22, RZ, RZ, R7.reuse ;  /* 0x000000ffff160224 */ /* 0x100fe200078e0007 */
[----:B------:R-:W-:Y:S01]  /*1b80*/  @P3 MOV R22, R8 ;  /* 0x0000000800163202 */ /* 0x000fe20000000f00 */
[----:B------:R-:W-:Y:S02]  /*1b90*/  @P3 IMAD.MOV.U32 R14, RZ, RZ, R7 ;  /* 0x000000ffff0e3224 */ /* 0x000fe400078e0007 */
[----:B------:R-:W-:Y:S02]  /*1ba0*/  @P4 IMAD.MOV.U32 R14, RZ, RZ, R8 ;  /* 0x000000ffff0e4224 */ /* 0x000fe400078e0008 */
[----:B------:R-:W-:-:S02]  /*1bb0*/  @P4 IMAD.MOV.U32 R22, RZ, RZ, R23 ;  /* 0x000000ffff164224 */ /* 0x000fc400078e0017 */
[----:B------:R-:W-:Y:S01]  /*1bc0*/  @P5 IMAD.MOV.U32 R14, RZ, RZ, R23 ;  /* 0x000000ffff0e5224 */ /* 0x000fe200078e0017 */
[----:B------:R-:W-:Y:S06]  /*1bd0*/  @!P6 BRA `(.L_x_19) ;  /* 0x00000000002ce947 */ /* 0x000fec0003800000 */
[----:B------:R-:W-:Y:S02]  /*1be0*/  @P2 IMAD.MOV.U32 R15, RZ, RZ, R3 ;  /* 0x000000ffff0f2224 */ /* 0x000fe400078e0003 */
[----:B------:R-:W-:Y:S02]  /*1bf0*/  @P1 IMAD.MOV.U32 R15, RZ, RZ, R4 ;  /* 0x000000ffff0f1224 */ /* 0x000fe400078e0004 */
[----:B------:R-:W-:Y:S01]  /*1c00*/  @P0 IMAD.MOV.U32 R15, RZ, RZ, R5 ;  /* 0x000000ffff0f0224 */ /* 0x000fe200078e0005 */
[----:B------:R-:W-:Y:S01]  /*1c10*/  ISETP.EQ.AND P0, PT, R17, 0x8, PT ;  /* 0x000000081100780c */ /* 0x000fe20003f02270 */
[----:B------:R-:W-:Y:S01]  /*1c20*/  @P3 IMAD.MOV.U32 R15, RZ, RZ, R6 ;  /* 0x000000ffff0f3224 */ /* 0x000fe200078e0006 */
[----:B------:R-:W-:Y:S01]  /*1c30*/  LOP3.LUT R17, R16, 0x1f, RZ, 0xc0, !PT ;  /* 0x0000001f10117812 */ /* 0x000fe200078ec0ff */
[----:B------:R-:W-:Y:S02]  /*1c40*/  @P4 IMAD.MOV.U32 R15, RZ, RZ, R7 ;  /* 0x000000ffff0f4224 */ /* 0x000fe400078e0007 */
[----:B------:R-:W-:Y:S01]  /*1c50*/  @P5 IMAD.MOV.U32 R15, RZ, RZ, R8 ;  /* 0x000000ffff0f5224 */ /* 0x000fe200078e0008 */
[----:B------:R-:W-:-:S07]  /*1c60*/  SHF.L.W.U32.HI R22, R14, R17, R22 ;  /* 0x000000110e167219 */ /* 0x000fce0000010e16 */
[----:B------:R-:W-:-:S05]  /*1c70*/  @P0 IMAD.MOV.U32 R15, RZ, RZ, R23 ;  /* 0x000000ffff0f0224 */ /* 0x000fca00078e0017 */
[----:B------:R-:W-:-:S07]  /*1c80*/  SHF.L.W.U32.HI R14, R15, R17, R14 ;  /* 0x000000110f0e7219 */ /* 0x000fce0000010e0e */
.L_x_19:
[----:B------:R-:W-:Y:S05]  /*1c90*/  BSYNC.RECONVERGENT B1 ;  /* 0x0000000000017941 */ /* 0x000fea0003800200 */
.L_x_18:
[C---:B------:R-:W-:Y:S01]  /*1ca0*/  SHF.L.W.U32.HI R24, R14.reuse, 0x2, R22 ;  /* 0x000000020e187819 */ /* 0x040fe20000010e16 */
[----:B------:R-:W-:Y:S01]  /*1cb0*/  UMOV UR4, 0x54442d19 ;  /* 0x54442d1900047882 */ /* 0x000fe20000000000 */
[----:B------:R-:W-:Y:S01]  /*1cc0*/  SHF.L.U32 R14, R14, 0x2, RZ ;  /* 0x000000020e0e7819 */ /* 0x000fe200000006ff */
        /* <DEDUP_REMOVED lines=15> */
.L_x_16:
[----:B------:R-:W-:Y:S05]  /*1dc0*/  BSYNC.RECONVERGENT B0 ;  /* 0x0000000000007941 */ /* 0x000fea0003800200 */
.L_x_15:
[----:B------:R-:W0:Y:S02]  /*1dd0*/  LDC.64 R14, c[0x0][0x398] ;  /* 0x0000e600ff0e7b82 */ /* 0x000e240000000a00 */
[----:B0-----:R-:W-:-:S05]  /*1de0*/  IMAD.WIDE R14, R11, 0x4, R14 ;  /* 0x000000040b0e7825 */ /* 0x001fca00078e020e */
[----:B------:R0:W2:Y:S01]  /*1df0*/  LDG.E R19, desc[UR6][R14.64] ;  /* 0x000000060e137981 */ /* 0x0000a2000c1e1900 */
[----:B------:R-:W-:Y:S01]  /*1e00*/  FMUL R17, R22, R22 ;  /* 0x0000001616117220 */ /* 0x000fe20000400000 */
[C---:B------:R-:W-:Y:S01]  /*1e10*/  LOP3.LUT R16, R23.reuse, 0x1, RZ, 0xc0, !PT ;  /* 0x0000000117107812 */ /* 0x040fe200078ec0ff */
[----:B------:R-:W-:Y:S02]  /*1e20*/  VIADD R23, R23, 0x1 ;  /* 0x0000000117177836 */ /* 0x000fe40000000000 */
[----:B------:R-:W-:Y:S01]  /*1e30*/  FFMA R18, R17, R18, -0.0013887860113754868507 ;  /* 0xbab607ed11127423 */ /* 0x000fe20000000012 */
[----:B------:R-:W-:-:S04]  /*1e40*/  ISETP.NE.U32.AND P0, PT, R16, 0x1, PT ;  /* 0x000000011000780c */ /* 0x000fc80003f05070 */
[----:B------:R-:W-:Y:S02]  /*1e50*/  FSEL R20, R20, 0.0083327032625675201416, P0 ;  /* 0x3c0885e414147808 */ /* 0x000fe40000000000 */
[----:B------:R-:W-:Y:S02]  /*1e60*/  FSEL R18, R18, -0.00019574658654164522886, P0 ;  /* 0xb94d415312127808 */ /* 0x000fe40000000000 */
[----:B0-----:R-:W-:-:S03]  /*1e70*/  FSEL R14, -R21, -0.16666662693023681641, P0 ;  /* 0xbe2aaaa8150e7808 */ /* 0x001fc60000000100 */
[----:B------:R-:W-:Y:S01]  /*1e80*/  FFMA R20, R17, R18, R20 ;  /* 0x0000001211147223 */ /* 0x000fe20000000014 */
[----:B------:R-:W-:Y:S02]  /*1e90*/  FSEL R18, R22, 1, !P0 ;  /* 0x3f80000016127808 */ /* 0x000fe40004000000 */
[----:B------:R-:W-:Y:S01]  /*1ea0*/  LOP3.LUT P0, RZ, R23, 0x2, RZ, 0xc0, !PT ;  /* 0x0000000217ff7812 */ /* 0x000fe2000780c0ff */
[C---:B------:R-:W-:Y:S02]  /*1eb0*/  FFMA R14, R17.reuse, R20, R14 ;  /* 0x00000014110e7223 */ /* 0x040fe4000000000e */
[----:B------:R-:W-:-:S04]  /*1ec0*/  FFMA R17, R17, R18, RZ ;  /* 0x0000001211117223 */ /* 0x000fc800000000ff */
[----:B------:R-:W-:-:S06]  /*1ed0*/  FFMA R18, R17, R14, R18 ;  /* 0x0000000e11127223 */ /* 0x000fcc0000000012 */
[----:B------:R-:W-:Y:S01]  /*1ee0*/  @P0 FADD R18, RZ, -R18 ;  /* 0x80000012ff120221 */ /* 0x000fe20000000000 */
[C---:B--2---:R-:W-:Y:S01]  /*1ef0*/  FMUL R24, R19.reuse, 0.63661974668502807617 ;  /* 0x3f22f98313187820 */ /* 0x044fe20000400000 */
        /* <DEDUP_REMOVED lines=13> */
[----:B------:R-:W-:Y:S02]  /*1fd0*/  IMAD.SHL.U32 R20, R19, 0x100, RZ ;  /* 0x0000010013147824 */ /* 0x000fe400078e00ff */
[----:B------:R-:W-:Y:S02]  /*1fe0*/  IMAD.MOV.U32 R21, RZ, RZ, RZ ;  /* 0x000000ffff157224 */ /* 0x000fe400078e00ff */
[----:B------:R-:W-:Y:S01]  /*1ff0*/  IMAD.MOV.U32 R27, RZ, RZ, RZ ;  /* 0x000000ffff1b7224 */ /* 0x000fe200078e00ff */
[----:B------:R-:W-:Y:S01]  /*2000*/  LOP3.LUT R20, R20, 0x80000000, RZ, 0xfc, !PT ;  /* 0x8000000014147812 */ /* 0x000fe200078efcff */
[----:B------:R-:W-:-:S07]  /*2010*/  IMAD.MOV.U32 R25, RZ, RZ, RZ ;  /* 0x000000ffff197224 */ /* 0x000fce00078e00ff */
.L_x_21:
[----:B------:R-:W0:Y:S02]  /*2020*/  LDC.64 R14, c[0x4][RZ] ;  /* 0x01000000ff0e7b82 */ /* 0x000e240000000a00 */
[----:B0-----:R-:W-:-:S05]  /*2030*/  IMAD.WIDE.U32 R16, R25, 0x4, R14 ;  /* 0x0000000419107825 */ /* 0x001fca00078e000e */
[----:B------:R-:W2:Y:S01]  /*2040*/  LDG.E.CONSTANT R15, desc[UR6][R16.64] ;  /* 0x00000006100f7981 */ /* 0x000ea2000c1e9900 */
[C---:B------:R-:W-:Y:S01]  /*2050*/  SHF.L.U32 R24, R25.reuse, 0x2, RZ ;  /* 0x0000000219187819 */ /* 0x040fe200000006ff */
        /* <DEDUP_REMOVED lines=8> */
[----:B------:R-:W-:-:S05]  /*20e0*/  IADD3 R14, P6, PT, R14, R21, RZ ;  /* 0x000000150e0e7210 */ /* 0x000fca0007fde0ff */
[----:B------:R-:W-:Y:S01]  /*20f0*/  IMAD.X R21, R15, 0x1, R27, P6 ;  /* 0x000000010f157824 */ /* 0x000fe200030e061b */
[----:B------:R-:W-:Y:S01]  /*2100*/  ISETP.NE.AND P6, PT, R25, 0x6, PT ;  /* 0x000000061900780c */ /* 0x000fe20003fc5270 */
[--C-:B------:R-:W-:Y:S02]  /*2110*/  @P0 IMAD.MOV.U32 R3, RZ, RZ, R14.reuse ;  /* 0x000000ffff030224 */ /* 0x100fe400078e000e */
[--C-:B------:R-:W-:Y:S02]  /*2120*/  @P5 IMAD.MOV.U32 R4, RZ, RZ, R14.reuse ;  /* 0x000000ffff045224 */ /* 0x100fe400078e000e */
[--C-:B------:R-:W-:Y:S02]  /*2130*/  @P4 IMAD.MOV.U32 R5, RZ, RZ, R14.reuse ;  /* 0x000000ffff054224 */ /* 0x100fe400078e000e */
[--C-:B------:R-:W-:Y:S02]  /*2140*/  @P3 IMAD.MOV.U32 R6, RZ, RZ, R14.reuse ;  /* 0x000000ffff063224 */ /* 0x100fe400078e000e */
[----:B------:R-:W-:-:S02]  /*2150*/  @P2 IMAD.MOV.U32 R7, RZ, RZ, R14 ;  /* 0x000000ffff072224 */ /* 0x000fc400078e000e */
[----:B------:R-:W-:Y:S02]  /*2160*/  @P1 IMAD.MOV.U32 R8, RZ, RZ, R14 ;  /* 0x000000ffff081224 */ /* 0x000fe400078e000e */
[----:B------:R-:W-:Y:S05]  /*2170*/  @P6 BRA `(.L_x_21) ;  /* 0xfffffffc00a86947 */ /* 0x000fea000383ffff */
[----:B------:R-:W-:-:S04]  /*2180*/  SHF.R.U32.HI R14, RZ, 0x17, R19 ;  /* 0x00000017ff0e7819 */ /* 0x000fc80000011613 */
        /* <DEDUP_REMOVED lines=11> */
[----:B------:R-:W-:Y:S02]  /*2240*/  @P3 MOV R20, R3 ;  /* 0x0000000300143202 */ /* 0x000fe40000000f00 */
[C---:B------:R-:W-:Y:S01]  /*2250*/  ISETP.EQ.AND P3, PT, R17.reuse, -0x4, PT ;  /* 0xfffffffc1100780c */ /* 0x040fe20003f62270 */
[----:B------:R-:W-:Y:S02]  /*2260*/  @P4 IMAD.MOV.U32 R15, RZ, RZ, R3 ;  /* 0x000000ffff0f4224 */ /* 0x000fe400078e0003 */
[--C-:B------:R-:W-:Y:S01]  /*2270*/  @P4 IMAD.MOV.U32 R20, RZ, RZ, R4.reuse ;  /* 0x000000ffff144224 */ /* 0x100fe200078e0004 */
[----:B------:R-:W-:Y:S01]  /*2280*/  ISETP.EQ.AND P4, PT, R17, 0x4, PT ;  /* 0x000000041100780c */ /* 0x000fe20003f82270 */
[----:B------:R-:W-:Y:S02]  /*2290*/  @P2 IMAD.MOV.U32 R15, RZ, RZ, R4 ;  /* 0x000000ffff0f2224 */ /* 0x000fe400078e0004 */
[--C-:B------:R-:W-:Y:S02]  /*22a0*/  @P2 IMAD.MOV.U32 R20, RZ, RZ, R5.reuse ;  /* 0x000000ffff142224 */ /* 0x100fe400078e0005 */
[----:B------:R-:W-:-:S02]  /*22b0*/  @P1 IMAD.MOV.U32 R15, RZ, RZ, R5 ;  /* 0x000000ffff0f1224 */ /* 0x000fc400078e0005 */
[--C-:B------:R-:W-:Y:S02]  /*22c0*/  @P1 IMAD.MOV.U32 R20, RZ, RZ, R6.reuse ;  /* 0x000000ffff141224 */ /* 0x100fe400078e0006 */
[----:B------:R-:W-:Y:S02]  /*22d0*/  @P0 IMAD.MOV.U32 R15, RZ, RZ, R6 ;  /* 0x000000ffff0f0224 */ /* 0x000fe400078e0006 */
[--C-:B------:R-:W-:Y:S02]  /*22e0*/  @P0 IMAD.MOV.U32 R20, RZ, RZ, R7.reuse ;  /* 0x000000ffff140224 */ /* 0x100fe400078e0007 */
[----:B------:R-:W-:Y:S01]  /*22f0*/  @P3 IMAD.MOV.U32 R15, RZ, RZ, R7 ;  /* 0x000000ffff0f3224 */ /* 0x000fe200078e0007 */
[----:B------:R-:W-:Y:S01]  /*2300*/  @P5 MOV R15, R8 ;  /* 0x00000008000f5202 */ /* 0x000fe20000000f00 */
[----:B------:R-:W-:Y:S02]  /*2310*/  @P3 IMAD.MOV.U32 R20, RZ, RZ, R8 ;  /* 0x000000ffff143224 */ /* 0x000fe400078e0008 */
[----:B------:R-:W-:-:S02]  /*2320*/  @P5 IMAD.MOV.U32 R20, RZ, RZ, R21 ;  /* 0x000000ffff145224 */ /* 0x000fc400078e0015 */
        /* <DEDUP_REMOVED lines=8> */
[----:B------:R-:W-:Y:S01]  /*23b0*/  SHF.L.W.U32.HI R20, R15, R14, R20 ;  /* 0x0000000e0f147219 */ /* 0x000fe20000010e14 */
[----:B------:R-:W-:Y:S02]  /*23c0*/  @P5 IMAD.MOV.U32 R16, RZ, RZ, R7 ;  /* 0x000000ffff105224 */ /* 0x000fe400078e0007 */
[----:B------:R-:W-:-:S08]  /*23d0*/  @P4 IMAD.MOV.U32 R16, RZ, RZ, R8 ;  /* 0x000000ffff104224 */ /* 0x000fd000078e0008 */
[----:B------:R-:W-:-:S05]  /*23e0*/  @P0 IMAD.MOV.U32 R16, RZ, RZ, R21 ;  /* 0x000000ffff100224 */ /* 0x000fca00078e0015 */
[----:B------:R-:W-:-:S07]  /*23f0*/  SHF.L.W.U32.HI R15, R16, R14, R15 ;  /* 0x0000000e100f7219 */ /* 0x000fce0000010e0f */
.L_x_22:
        /* <DEDUP_REMOVED lines=12> */
[----:B------:R-:W-:Y:S02]  /*24c0*/  ISETP.GE.AND P1, PT, R20, RZ, PT ;  /* 0x000000ff1400720c */ /* 0x000fe40003f26270 */
[----:B------:R-:W-:-:S05]  /*24d0*/  IADD3 R20, PT, PT, -R24, RZ, RZ ;  /* 0x000000ff18147210 */ /* 0x000fca0007ffe1ff */
[----:B------:R-:W-:Y:S01]  /*24e0*/  @!P0 IMAD.MOV.U32 R24, RZ, RZ, R20 ;  /* 0x000000ffff188224 */ /* 0x000fe200078e0014 */
[----:B0-----:R-:W-:-:S10]  /*24f0*/  DMUL R16, R14, UR4 ;  /* 0x000000040e107c28 */ /* 0x001fd40008000000 */
[----:B------:R-:W0:Y:S02]  /*2500*/  F2F.F32.F64 R16, R16 ;  /* 0x0000001000107310 */ /* 0x000e240000301000 */
[----:B0-----:R-:W-:-:S07]  /*2510*/  FSEL R15, -R16, R16, !P1 ;  /* 0x00000010100f7208 */ /* 0x001fce0004800100 */
.L_x_20:
[----:B------:R-:W-:Y:S01]  /*2520*/  LOP3.LUT R20, R24, 0x1, RZ, 0xc0, !PT ;  /* 0x0000000118147812 */ /* 0x000fe200078ec0ff */
[----:B------:R-:W-:Y:S02]  /*2530*/  IMAD.MOV.U32 R17, RZ, RZ, 0x37cbac00 ;  /* 0x37cbac00ff117424 */ /* 0x000fe400078e00ff */
[C---:B------:R-:W-:Y:S01]  /*2540*/  FMUL R14, R15.reuse, R15 ;  /* 0x0000000f0f0e7220 */ /* 0x040fe20000400000 */
[----:B------:R-:W-:Y:S01]  /*2550*/  IMAD.MOV.U32 R26, RZ, RZ, 0x3effffff ;  /* 0x3effffffff1a7424 */ /* 0x000fe200078e00ff */
[----:B------:R-:W-:Y:S01]  /*2560*/  ISETP.NE.U32.AND P0, PT, R20, 0x1, PT ;  /* 0x000000011400780c */ /* 0x000fe20003f05070 */
[----:B------:R-:W-:Y:S02]  /*2570*/  IMAD.MOV.U32 R20, RZ, RZ, 0x3d2aaabb ;  /* 0x3d2aaabbff147424 */ /* 0x000fe400078e00ff */
[----:B------:R-:W-:Y:S01]  /*2580*/  FFMA R16, R14, R17, -0.0013887860113754868507 ;  /* 0xbab607ed0e107423 */ /* 0x000fe20000000011 */
[----:B------:R-:W-:Y:S02]  /*2590*/  LOP3.LUT P1, RZ, R24, 0x2, RZ, 0xc0, !PT ;  /* 0x0000000218ff7812 */ /* 0x000fe4000782c0ff */
[----:B------:R-:W-:-:S02]  /*25a0*/  FSEL R21, R15, 1, P0 ;  /* 0x3f8000000f157808 */ /* 0x000fc40000000000 */
[----:B------:R-:W-:Y:S02]  /*25b0*/  FSEL R17, R16, -0.00019574658654164522886, !P0 ;  /* 0xb94d415310117808 */ /* 0x000fe40004000000 */
[----:B------:R-:W-:Y:S01]  /*25c0*/  FSEL R25, R20, 0.0083327032625675201416, !P0 ;  /* 0x3c0885e414197808 */ /* 0x000fe20004000000 */
[----:B------:R-:W-:Y:S01]  /*25d0*/  FFMA R16, R14, R21, RZ ;  /* 0x000000150e107223 */ /* 0x000fe200000000ff */
[----:B------:R-:W-:Y:S02]  /*25e0*/  FSEL R24, -R26, -0.16666662693023681641, !P0 ;  /* 0xbe2aaaa81a187808 */ /* 0x000fe40004000100 */
[----:B------:R-:W-:Y:S01]  /*25f0*/  FSETP.GE.AND P0, PT, |R19|, 105615, PT ;  /* 0x47ce47801300780b */ /* 0x000fe20003f06200 */
[----:B------:R-:W-:-:S04]  /*2600*/  FFMA R17, R14, R17, R25 ;  /* 0x000000110e117223 */ /* 0x000fc80000000019 */
        /* <DEDUP_REMOVED lines=13> */
.L_x_24:
[----:B------:R-:W0:Y:S02]  /*26e0*/  LDC.64 R14, c[0x4][RZ] ;  /* 0x01000000ff0e7b82 */ /* 0x000e240000000a00 */
[----:B0-----:R-:W-:-:S05]  /*26f0*/  IMAD.WIDE.U32 R16, R25, 0x4, R14 ;  /* 0x0000000419107825 */ /* 0x001fca00078e000e */
[----:B------:R-:W2:Y:S01]  /*2700*/  LDG.E.CONSTANT R15, desc[UR6][R16.64] ;  /* 0x00000006100f7981 */ /* 0x000ea2000c1e9900 */
[C---:B------:R-:W-:Y:S01]  /*2710*/  IMAD.SHL.U32 R24, R25.reuse, 0x4, RZ ;  /* 0x0000000419187824 */ /* 0x040fe200078e00ff */
[----:B------:R-:W-:-:S04]  /*2720*/  IADD3 R25, PT, PT, R25, 0x1, RZ ;  /* 0x0000000119197810 */ /* 0x000fc80007ffe0ff */
        /* <DEDUP_REMOVED lines=29> */
[----:B------:R-:W-:Y:S01]  /*2900*/  @P3 IMAD.MOV.U32 R22, RZ, RZ, R3 ;  /* 0x000000ffff163224 */ /* 0x000fe200078e0003 */
[C---:B------:R-:W-:Y:S01]  /*2910*/  ISETP.EQ.AND P3, PT, R17.reuse, -0x4, PT ;  /* 0xfffffffc1100780c */ /* 0x040fe20003f62270 */
[--C-:B------:R-:W-:Y:S01]  /*2920*/  @P4 IMAD.MOV.U32 R22, RZ, RZ, R4.reuse ;  /* 0x000000ffff164224 */ /* 0x100fe200078e0004 */
[----:B------:R-:W-:Y:S01]  /*2930*/  @P4 MOV R14, R3 ;  /* 0x00000003000e4202 */ /* 0x000fe20000000f00 */
[----:B------:R-:W-:Y:S01]  /*2940*/  @P2 IMAD.MOV.U32 R14, RZ, RZ, R4 ;  /* 0x000000ffff0e2224 */ /* 0x000fe200078e0004 */
[----:B------:R-:W-:Y:S01]  /*2950*/  ISETP.EQ.AND P4, PT, R17, RZ, PT ;  /* 0x000000ff1100720c */ /* 0x000fe20003f82270 */
[--C-:B------:R-:W-:Y:S02]  /*2960*/  @P2 IMAD.MOV.U32 R22, RZ, RZ, R5.reuse ;  /* 0x000000ffff162224 */ /* 0x100fe400078e0005 */
[----:B------:R-:W-:Y:S02]  /*2970*/  @P1 IMAD.MOV.U32 R14, RZ, RZ, R5 ;  /* 0x000000ffff0e1224 */ /* 0x000fe400078e0005 */
[----:B------:R-:W-:-:S02]  /*2980*/  @P1 IMAD.MOV.U32 R22, RZ, RZ, R6 ;  /* 0x000000ffff161224 */ /* 0x000fc400078e0006 */
[----:B------:R-:W-:Y:S02]  /*2990*/  @P0 IMAD.MOV.U32 R14, RZ, RZ, R6 ;  /* 0x000000ffff0e0224 */ /* 0x000fe400078e0006 */
[--C-:B------:R-:W-:Y:S02]  /*29a0*/  @P0 IMAD.MOV.U32 R22, RZ, RZ, R7.reuse ;  /* 0x000000ffff160224 */ /* 0x100fe400078e0007 */
[----:B------:R-:W-:Y:S02]  /*29b0*/  @P3 IMAD.MOV.U32 R14, RZ, RZ, R7 ;  /* 0x000000ffff0e3224 */ /* 0x000fe400078e0007 */
[--C-:B------:R-:W-:Y:S01]  /*29c0*/  @P3 IMAD.MOV.U32 R22, RZ, RZ, R8.reuse ;  /* 0x000000ffff163224 */ /* 0x100fe200078e0008 */
[----:B------:R-:W-:Y:S01]  /*29d0*/  @P4 MOV R22, R23 ;  /* 0x0000001700164202 */ /* 0x000fe20000000f00 */
[----:B------:R-:W-:Y:S02]  /*29e0*/  @P4 IMAD.MOV.U32 R14, RZ, RZ, R8 ;  /* 0x000000ffff0e4224 */ /* 0x000fe400078e0008 */
        /* <DEDUP_REMOVED lines=13> */
.L_x_25:
[C---:B------:R-:W-:Y:S01]  /*2ac0*/  SHF.L.W.U32.HI R24, R14.reuse, 0x2, R22 ;  /* 0x000000020e187819 */ /* 0x040fe20000010e16 */
[----:B------:R-:W-:Y:S01]  /*2ad0*/  IMAD.SHL.U32 R14, R14, 0x4, RZ ;  /* 0x000000040e0e7824 */ /* 0x000fe200078e00ff */
[----:B------:R-:W-:Y:S01]  /*2ae0*/  UMOV UR4, 0x54442d19 ;  /* 0x54442d1900047882 */ /* 0x000fe20000000000 */
[----:B------:R-:W-:Y:S01]  /*2af0*/  UMOV UR5, 0x3bf921fb ;  /* 0x3bf921fb00057882 */ /* 0x000fe20000000000 */
[----:B------:R-:W-:Y:S02]  /*2b00*/  SHF.R.S32.HI R15, RZ, 0x1f, R24 ;  /* 0x0000001fff0f7819 */ /* 0x000fe40000011418 */
[----:B------:R-:W-:Y:S02]  /*2b10*/  SHF.R.U32.HI R23, RZ, 0x1e, R22 ;  /* 0x0000001eff177819 */ /* 0x000fe40000011616 */
[C---:B------:R-:W-:Y:S02]  /*2b20*/  LOP3.LUT R14, R15.reuse, R14, RZ, 0x3c, !PT ;  /* 0x0000000e0f0e7212 */ /* 0x040fe400078e3cff */
[----:B------:R-:W-:-:S02]  /*2b30*/  LOP3.LUT R15, R15, R24, RZ, 0x3c, !PT ;  /* 0x000000180f0f7212 */ /* 0x000fc400078e3cff */
[----:B------:R-:W-:Y:S02]  /*2b40*/  ISETP.GE.AND P1, PT, R19, RZ, PT ;  /* 0x000000ff1300720c */ /* 0x000fe40003f26270 */
[C---:B------:R-:W-:Y:S02]  /*2b50*/  LOP3.LUT R19, R24.reuse, R19, RZ, 0x3c, !PT ;  /* 0x0000001318137212 */ /* 0x040fe400078e3cff */
[----:B------:R-:W0:Y:S01]  /*2b60*/  I2F.F64.S64 R14, R14 ;  /* 0x0000000e000e7312 */ /* 0x000e220000301c00 */
[----:B------:R-:W-:Y:S02]  /*2b70*/  LEA.HI R23, R24, R23, RZ, 0x1 ;  /* 0x0000001718177211 */ /* 0x000fe400078f08ff */
[----:B------:R-:W-:-:S03]  /*2b80*/  ISETP.GE.AND P0, PT, R19, RZ, PT ;  /* 0x000000ff1300720c */ /* 0x000fc60003f06270 */
[----:B------:R-:W-:-:S05]  /*2b90*/  IMAD.MOV R19, RZ, RZ, -R23 ;  /* 0x000000ffff137224 */ /* 0x000fca00078e0a17 */
[----:B------:R-:W-:Y:S01]  /*2ba0*/  @!P1 MOV R23, R19 ;  /* 0x0000001300179202 */ /* 0x000fe20000000f00 */
[----:B0-----:R-:W-:-:S10]  /*2bb0*/  DMUL R16, R14, UR4 ;  /* 0x000000040e107c28 */ /* 0x001fd40008000000 */
[----:B------:R-:W0:Y:S02]  /*2bc0*/  F2F.F32.F64 R16, R16 ;  /* 0x0000001000107310 */ /* 0x000e240000301000 */
[----:B0-----:R-:W-:-:S07]  /*2bd0*/  FSEL R22, -R16, R16, !P0 ;  /* 0x0000001010167208 */ /* 0x001fce0004000100 */
.L_x_23:
[----:B------:R-:W-:Y:S02]  /*2be0*/  IMAD.MOV.U32 R14, RZ, RZ, 0x37cbac00 ;  /* 0x37cbac00ff0e7424 */ /* 0x000fe400078e00ff */
[----:B------:R-:W-:Y:S01]  /*2bf0*/  FMUL R15, R22, R22 ;  /* 0x00000016160f7220 */ /* 0x000fe20000400000 */
[C---:B------:R-:W-:Y:S01]  /*2c00*/  LOP3.LUT R16, R23.reuse, 0x1, RZ, 0xc0, !PT ;  /* 0x0000000117107812 */ /* 0x040fe200078ec0ff */
[----:B------:R-:W-:Y:S01]  /*2c10*/  VIADD R23, R23, 0x1 ;  /* 0x0000000117177836 */ /* 0x000fe20000000000 */
[----:B------:R-:W-:Y:S01]  /*2c20*/  BSSY.RECONVERGENT B0, `(.L_x_26) ;  /* 0x0000020000007945 */ /* 0x000fe20003800200 */
[----:B------:R-:W-:Y:S01]  /*2c30*/  FFMA R14, R15, R14, -0.0013887860113754868507 ;  /* 0xbab607ed0f0e7423 */ /* 0x000fe2000000000e */
[----:B------:R-:W-:Y:S01]  /*2c40*/  ISETP.NE.U32.AND P0, PT, R16, 0x1, PT ;  /* 0x000000011000780c */ /* 0x000fe20003f05070 */
[----:B------:R-:W-:Y:S01]  /*2c50*/  IMAD.MOV.U32 R19, RZ, RZ, 0x3effffff ;  /* 0x3effffffff137424 */ /* 0x000fe200078e00ff */
[----:B------:R-:W-:Y:S02]  /*2c60*/  LOP3.LUT P1, RZ, R23, 0x2, RZ, 0xc0, !PT ;  /* 0x0000000217ff7812 */ /* 0x000fe4000782c0ff */
[----:B------:R-:W-:-:S02]  /*2c70*/  FSEL R20, R20, 0.0083327032625675201416, P0 ;  /* 0x3c0885e414147808 */ /* 0x000fc40000000000 */
[----:B------:R-:W-:Y:S02]  /*2c80*/  FSEL R14, R14, -0.00019574658654164522886, P0 ;  /* 0xb94d41530e0e7808 */ /* 0x000fe40000000000 */
[----:B------:R-:W-:Y:S02]  /*2c90*/  FSEL R22, R22, 1, !P0 ;  /* 0x3f80000016167808 */ /* 0x000fe40004000000 */
[----:B------:R-:W-:Y:S01]  /*2ca0*/  FSEL R19, -R19, -0.16666662693023681641, P0 ;  /* 0xbe2aaaa813137808 */ /* 0x000fe20000000100 */
[C---:B------:R-:W-:Y:S02]  /*2cb0*/  FFMA R14, R15.reuse, R14, R20 ;  /* 0x0000000e0f0e7223 */ /* 0x040fe40000000014 */
[C---:B------:R-:W-:Y:S02]  /*2cc0*/  FFMA R17, R15.reuse, R22, RZ ;  /* 0x000000160f117223 */ /* 0x040fe400000000ff */
[----:B------:R-:W-:-:S04]  /*2cd0*/  FFMA R14, R15, R14, R19 ;  /* 0x0000000e0f0e7223 */ /* 0x000fc80000000013 */
[----:B------:R-:W-:-:S04]  /*2ce0*/  FFMA R22, R17, R14, R22 ;  /* 0x0000000e11167223 */ /* 0x000fc80000000016 */
[----:B------:R-:W-:-:S04]  /*2cf0*/  @P1 FADD R22, RZ, -R22 ;  /* 0x80000016ff161221 */ /* 0x000fc80000000000 */
[-C--:B------:R-:W-:Y:S01]  /*2d00*/  FMUL R15, R10, R22.reuse ;  /* 0x000000160a0f7220 */ /* 0x080fe20000400000 */
[----:B------:R-:W-:-:S03]  /*2d10*/  FMUL R14, R22, R22 ;  /* 0x00000016160e7220 */ /* 0x000fc60000400000 */
[----:B------:R-:W-:Y:S01]  /*2d20*/  FMUL R16, R18, R15 ;  /* 0x0000000f12107220 */ /* 0x000fe20000400000 */
[----:B------:R-:W-:-:S03]  /*2d30*/  FMUL R14, R13, R14 ;  /* 0x0000000e0d0e7220 */ /* 0x000fc60000400000 */
[----:B------:R-:W-:-:S04]  /*2d40*/  FFMA R16, R9, R21, -R16 ;  /* 0x0000001509107223 */ /* 0x000fc80000000810 */
[----:B------:R-:W-:-:S04]  /*2d50*/  FMUL R16, R16, R16 ;  /* 0x0000001010107220 */ /* 0x000fc80000400000 */
[----:B------:R-:W-:-:S04]  /*2d60*/  FFMA R13, R13, R14, R16 ;  /* 0x0000000e0d0d7223 */ /* 0x000fc80000000010 */
[----:B------:R-:W-:Y:S01]  /*2d70*/  VIADD R15, R13, 0xf3000000 ;  /* 0xf30000000d0f7836 */ /* 0x000fe20000000000 */
[----:B------:R0:W1:Y:S04]  /*2d80*/  MUFU.RSQ R14, R13 ;  /* 0x0000000d000e7308 */ /* 0x0000680000001400 */
[----:B------:R-:W-:-:S13]  /*2d90*/  ISETP.GT.U32.AND P0, PT, R15, 0x727fffff, PT ;  /* 0x727fffff0f00780c */ /* 0x000fda0003f04070 */
[----:B01----:R-:W-:Y:S05]  /*2da0*/  @!P0 BRA `(.L_x_27) ;  /* 0x00000000000c8947 */ /* 0x003fea0003800000 */
[----:B------:R-:W-:-:S07]  /*2db0*/  MOV R20, 0x2dd0 ;  /* 0x00002dd000147802 */ /* 0x000fce0000000f00 */
[----:B------:R-:W-:Y:S05]  /*2dc0*/  CALL.REL.NOINC `($__internal_0_$__cuda_sm20_sqrt_rn_f32_slowpath) ;  /* 0x0000000800c87944 */ /* 0x000fea0003c00000 */
[----:B------:R-:W-:Y:S05]  /*2dd0*/  BRA `(.L_x_28) ;  /* 0x0000000000107947 */ /* 0x000fea0003800000 */
.L_x_27:
[----:B------:R-:W-:Y:S01]  /*2de0*/  FMUL.FTZ R16, R13, R14 ;  /* 0x0000000e0d107220 */ /* 0x000fe20000410000 */
[----:B------:R-:W-:-:S03]  /*2df0*/  FMUL.FTZ R14, R14, 0.5 ;  /* 0x3f0000000e0e7820 */ /* 0x000fc60000410000 */
[----:B------:R-:W-:-:S04]  /*2e00*/  FFMA R13, -R16, R16, R13 ;  /* 0x00000010100d7223 */ /* 0x000fc8000000010d */
[----:B------:R-:W-:-:S07]  /*2e10*/  FFMA R16, R13, R14, R16 ;  /* 0x0000000e0d107223 */ /* 0x000fce0000000010 */
.L_x_28:
[----:B------:R-:W-:Y:S05]  /*2e20*/  BSYNC.RECONVERGENT B0 ;  /* 0x0000000000007941 */ /* 0x000fea0003800200 */
.L_x_26:
[----:B------:R-:W-:Y:S01]  /*2e30*/  FMUL R13, R9, R22 ;  /* 0x00000016090d7220 */ /* 0x000fe20000400000 */
[----:B------:R-:W-:Y:S03]  /*2e40*/  BSSY.RECONVERGENT B0, `(.L_x_29) ;  /* 0x0000011000007945 */ /* 0x000fe60003800200 */
[----:B------:R-:W-:-:S04]  /*2e50*/  FMUL R13, R18, R13 ;  /* 0x0000000d120d7220 */ /* 0x000fc80000400000 */
[----:B------:R-:W-:-:S05]  /*2e60*/  FFMA R21, R10, R21, R13 ;  /* 0x000000150a157223 */ /* 0x000fca000000000d */
[----:B------:R-:W-:-:S04]  /*2e70*/  FSETP.GT.AND P2, PT, |R16|, |R21|, PT ;  /* 0x400000151000720b */ /* 0x000fc80003f44200 */
[----:B------:R-:W-:Y:S02]  /*2e80*/  FSEL R18, |R16|, |R21|, P2 ;  /* 0x4000001510127208 */ /* 0x000fe40001000200 */
[----:B------:R-:W-:Y:S02]  /*2e90*/  FSEL R13, |R21|, |R16|, P2 ;  /* 0x40000010150d7208 */ /* 0x000fe40001000200 */
[----:B------:R-:W0:Y:S08]  /*2ea0*/  MUFU.RCP R15, R18 ;  /* 0x00000012000f7308 */ /* 0x000e300000001000 */
[----:B------:R-:W1:Y:S01]  /*2eb0*/  FCHK P0, R13, R18 ;  /* 0x000000120d007302 */ /* 0x000e620000000000 */
[----:B0-----:R-:W-:-:S04]  /*2ec0*/  FFMA R14, -R18, R15, 1 ;  /* 0x3f800000120e7423 */ /* 0x001fc8000000010f */
[----:B------:R-:W-:-:S04]  /*2ed0*/  FFMA R14, R15, R14, R15 ;  /* 0x0000000e0f0e7223 */ /* 0x000fc8000000000f */
[----:B------:R-:W-:-:S04]  /*2ee0*/  FFMA R15, R13, R14, RZ ;  /* 0x0000000e0d0f7223 */ /* 0x000fc800000000ff */
[----:B------:R-:W-:-:S04]  /*2ef0*/  FFMA R17, -R18, R15, R13 ;  /* 0x0000000f12117223 */ /* 0x000fc8000000010d */
[----:B------:R-:W-:Y:S01]  /*2f00*/  FFMA R14, R14, R17, R15 ;  /* 0x000000110e0e7223 */ /* 0x000fe2000000000f */
[----:B-1----:R-:W-:Y:S06]  /*2f10*/  @!P0 BRA `(.L_x_30) ;  /* 0x00000000000c8947 */ /* 0x002fec0003800000 */
[----:B------:R-:W-:-:S07]  /*2f20*/  MOV R17, 0x2f40 ;  /* 0x00002f4000117802 */ /* 0x000fce0000000f00 */
[----:B------:R-:W-:Y:S05]  /*2f30*/  CALL.REL.NOINC `($__internal_1_$__cuda_sm3x_div_rn_noftz_f32_slowpath) ;  /* 0x0000000800c87944 */ /* 0x000fea0003c00000 */
[----:B------:R-:W-:-:S07]  /*2f40*/  IMAD.MOV.U32 R14, RZ, RZ, R13 ;  /* 0x000000ffff0e7224 */ /* 0x000fce00078e000d */
.L_x_30:
[----:B------:R-:W-:Y:S05]  /*2f50*/  BSYNC.RECONVERGENT B0 ;  /* 0x0000000000007941 */ /* 0x000fea0003800200 */
.L_x_29:
[----:B------:R-:W-:Y:S02]  /*2f60*/  IMAD.MOV.U32 R20, RZ, RZ, 0x3b33710b ;  /* 0x3b33710bff147424 */ /* 0x000fe400078e00ff */
[----:B------:R-:W-:Y:S01]  /*2f70*/  FMUL R13, R14, R14 ;  /* 0x0000000e0e0d7220 */ /* 0x000fe20000400000 */
[C---:B------:R-:W-:Y:S01]  /*2f80*/  ISETP.GE.AND P0, PT, R21.reuse, RZ, PT ;  /* 0x000000ff1500720c */ /* 0x040fe20003f06270 */
[----:B------:R-:W-:Y:S01]  /*2f90*/  UMOV UR4, 0x1a47a9e3 ;  /* 0x1a47a9e300047882 */ /* 0x000fe20000000000 */
[----:B------:R-:W-:Y:S01]  /*2fa0*/  FSETP.NEU.AND P3, PT, |R21|, |R16|, PT ;  /* 0x400000101500720b */ /* 0x000fe20003f6d200 */
[----:B------:R-:W-:Y:S01]  /*2fb0*/  FFMA R20, R13, R20, -0.015681877732276916504 ;  /* 0xbc8077480d147423 */ /* 0x000fe20000000014 */
[----:B------:R-:W-:Y:S01]  /*2fc0*/  FSETP.NEU.AND P1, PT, R18, RZ, PT ;  /* 0x000000ff1200720b */ /* 0x000fe20003f2d000 */
[----:B------:R-:W-:Y:S01]  /*2fd0*/  FADD R21, |R21|, |R16| ;  /* 0x4000001015157221 */ /* 0x000fe20000000200 */
[----:B------:R-:W-:Y:S01]  /*2fe0*/  UMOV UR5, 0x404ca5dc ;  /* 0x404ca5dc00057882 */ /* 0x000fe20000000000 */
[C---:B------:R-:W-:Y:S01]  /*2ff0*/  FFMA R20, R13.reuse, R20, 0.042200751602649688721 ;  /* 0x3d2cdab20d147423 */ /* 0x040fe20000000014 */
[----:B------:R-:W-:Y:S03]  /*3000*/  BSSY.RECONVERGENT B0, `(.L_x_31) ;  /* 0x0000084000007945 */ /* 0x000fe60003800200 */
[----:B------:R-:W-:-:S04]  /*3010*/  FFMA R20, R13, R20, -0.074792981147766113281 ;  /* 0xbd992d100d147423 */ /* 0x000fc80000000014 */
[----:B------:R-:W-:-:S04]  /*3020*/  FFMA R20, R13, R20, 0.10640415549278259277 ;  /* 0x3dd9ea6c0d147423 */ /* 0x000fc80000000014 */
[----:B------:R-:W-:-:S04]  /*3030*/  FFMA R20, R13, R20, -0.14207722246646881104 ;  /* 0xbe117cb10d147423 */ /* 0x000fc80000000014 */
[----:B------:R-:W-:-:S04]  /*3040*/  FFMA R20, R13, R20, 0.19993925094604492188 ;  /* 0x3e4cbce00d147423 */ /* 0x000fc80000000014 */
[----:B------:R-:W-:-:S04]  /*3050*/  FFMA R20, R13, R20, -0.33333197236061096191 ;  /* 0xbeaaaa7d0d147423 */ /* 0x000fc80000000014 */
[----:B------:R-:W-:Y:S01]  /*3060*/  FMUL R13, R13, R20 ;  /* 0x000000140d0d7220 */ /* 0x000fe20000400000 */
[----:B------:R-:W-:-:S03]  /*3070*/  IMAD.MOV.U32 R20, RZ, RZ, 0x3f6ee581 ;  /* 0x3f6ee581ff147424 */ /* 0x000fc600078e00ff */
[----:B------:R-:W-:Y:S02]  /*3080*/  FFMA R13, R13, R14, R14 ;  /* 0x0000000e0d0d7223 */ /* 0x000fe4000000000e */
[C---:B------:R-:W-:Y:S02]  /*3090*/  FSEL R15, R20.reuse, 1.8663789033889770508, P2 ;  /* 0x3feee581140f7808 */ /* 0x040fe40001000000 */
[----:B------:R-:W-:-:S05]  /*30a0*/  FFMA R14, R20, 1.6832555532455444336, -R13 ;  /* 0x3fd774eb140e7823 */ /* 0x000fca000000080d */
[-C--:B------:R-:W-:Y:S02]  /*30b0*/  FSEL R17, R14, R13.reuse, P2 ;  /* 0x0000000d0e117208 */ /* 0x080fe40001000000 */
[----:B------:R-:W-:Y:S01]  /*30c0*/  FSEL R14, R13, -R13, P2 ;  /* 0x8000000d0d0e7208 */ /* 0x000fe20001000000 */
[----:B------:R-:W-:-:S04]  /*30d0*/  IMAD.MOV.U32 R13, RZ, RZ, 0x4016cbe4 ;  /* 0x4016cbe4ff0d7424 */ /* 0x000fc800078e00ff */
[----:B------:R-:W-:Y:S01]  /*30e0*/  @!P0 FFMA R17, R15, 1.6832555532455444336, R14 ;  /* 0x3fd774eb0f118823 */ /* 0x000fe2000000000e */
[----:B------:R-:W-:Y:S01]  /*30f0*/  @!P3 FSEL R17, R13, 0.78539818525314331055, !P0 ;  /* 0x3f490fdb0d11b808 */ /* 0x000fe20004000000 */
[----:B------:R-:W-:Y:S01]  /*3100*/  IMAD.MOV.U32 R13, RZ, RZ, RZ ;  /* 0x000000ffff0d7224 */ /* 0x000fe200078e00ff */
[----:B------:R-:W-:Y:S02]  /*3110*/  @!P1 FSEL R17, RZ, 3.1415927410125732422, P0 ;  /* 0x40490fdbff119808 */ /* 0x000fe40000000000 */
[----:B------:R-:W-:Y:S02]  /*3120*/  FSETP.NAN.AND P0, PT, R21, R21, PT ;  /* 0x000000151500720b */ /* 0x000fe40003f08000 */
[----:B------:R-:W-:-:S04]  /*3130*/  LOP3.LUT R16, R17, 0x80000000, R16, 0xb8, !PT ;  /* 0x8000000011107812 */ /* 0x000fc800078eb810 */
[----:B------:R-:W-:-:S04]  /*3140*/  FSEL R16, R21, R16, P0 ;  /* 0x0000001015107208 */ /* 0x000fc80000000000 */
[----:B------:R-:W0:Y:S02]  /*3150*/  F2F.F64.F32 R14, R16 ;  /* 0x00000010000e7310 */ /* 0x000e240000201800 */
[----:B0-----:R-:W-:-:S10]  /*3160*/  DMUL R14, R14, UR4 ;  /* 0x000000040e0e7c28 */ /* 0x001fd40008000000 */
[----:B------:R-:W0:Y:S02]  /*3170*/  F2F.F32.F64 R14, R14 ;  /* 0x0000000e000e7310 */ /* 0x000e240000301000 */
[----:B0-----:R-:W-:-:S13]  /*3180*/  FSETP.GEU.AND P0, PT, R14, RZ, PT ;  /* 0x000000ff0e00720b */ /* 0x001fda0003f0e000 */
[----:B------:R-:W-:Y:S05]  /*3190*/  @!P0 BRA `(.L_x_32) ;  /* 0x0000000400a88947 */ /* 0x000fea0003800000 */
[----:B------:R-:W-:Y:S01]  /*31a0*/  FSETP.GE.AND P0, PT, R14, 100, PT ;  /* 0x42c800000e00780b */ /* 0x000fe20003f06000 */
[----:B------:R-:W-:-:S12]  /*31b0*/  IMAD.MOV.U32 R13, RZ, RZ, 0x1c ;  /* 0x0000001cff0d7424 */ /* 0x000fd800078e00ff */
[----:B------:R-:W-:Y:S05]  /*31c0*/  @P0 BRA `(.L_x_32) ;  /* 0x00000004009c0947 */ /* 0x000fea0003800000 */
[C---:B------:R-:W-:Y:S02]  /*31d0*/  FSETP.GEU.AND P0, PT, R14.reuse, 0.0010000000474974513054, PT ;  /* 0x3a83126f0e00780b */ /* 0x040fe40003f0e000 */
[----:B------:R-:W-:Y:S02]  /*31e0*/  FSETP.GE.AND P1, PT, R14, RZ, PT ;  /* 0x000000ff0e00720b */ /* 0x000fe40003f26000 */
[----:B------:R-:W-:-:S11]  /*31f0*/  MOV R13, 0x1 ;  /* 0x00000001000d7802 */ /* 0x000fd60000000f00 */
[----:B------:R-:W-:Y:S05]  /*3200*/  @!P0 BRA P1, `(.L_x_32) ;  /* 0x00000004008c8947 */ /* 0x000fea0000800000 */
[C---:B------:R-:W-:Y:S01]  /*3210*/  FSETP.GEU.AND P0, PT, R14.reuse, 0.0015849999617785215378, PT ;  /* 0x3acfbfc60e00780b */ /* 0x040fe20003f0e000 */
[----:B------:R-:W-:Y:S01]  /*3220*/  IMAD.MOV.U32 R13, RZ, RZ, 0x2 ;  /* 0x00000002ff0d7424 */ /* 0x000fe200078e00ff */
[----:B------:R-:W-:-:S13]  /*3230*/  FSETP.GE.AND P1, PT, R14, 0.0010000000474974513054, PT ;  /* 0x3a83126f0e00780b */ /* 0x000fda0003f26000 */
[----:B------:R-:W-:Y:S05]  /*3240*/  @!P0 BRA P1, `(.L_x_32) ;  /* 0x00000004007c8947 */ /* 0x000fea0000800000 */
[C---:B------:R-:W-:Y:S01]  /*3250*/  FSETP.GEU.AND P0, PT, R14.reuse, 0.0025120000354945659637, PT ;  /* 0x3b24a05e0e00780b */ /* 0x040fe20003f0e000 */
[----:B------:R-:W-:Y:S01]  /*3260*/  IMAD.MOV.U32 R13, RZ, RZ, 0x3 ;  /* 0x00000003ff0d7424 */ /* 0x000fe200078e00ff */
[----:B------:R-:W-:-:S13]  /*3270*/  FSETP.GE.AND P1, PT, R14, 0.0015849999617785215378, PT ;  /* 0x3acfbfc60e00780b */ /* 0x000fda0003f26000 */
[----:B------:R-:W-:Y:S05]  /*3280*/  @!P0 BRA P1, `(.L_x_32) ;  /* 0x00000004006c8947 */ /* 0x000fea0000800000 */
[C---:B------:R-:W-:Y:S01]  /*3290*/  FSETP.GEU.AND P0, PT, R14.reuse, 0.0039809998124837875366, PT ;  /* 0x3b82730c0e00780b */ /* 0x040fe20003f0e000 */
[----:B------:R-:W-:Y:S01]  /*32a0*/  IMAD.MOV.U32 R13, RZ, RZ, 0x4 ;  /* 0x00000004ff0d7424 */ /* 0x000fe200078e00ff */
[----:B------:R-:W-:-:S13]  /*32b0*/  FSETP.GE.AND P1, PT, R14, 0.0025120000354945659637, PT ;  /* 0x3b24a05e0e00780b */ /* 0x000fda0003f26000 */
[----:B------:R-:W-:Y:S05]  /*32c0*/  @!P0 BRA P1, `(.L_x_32) ;  /* 0x00000004005c8947 */ /* 0x000fea0000800000 */
[C---:B------:R-:W-:Y:S01]  /*32d0*/  FSETP.GEU.AND P0, PT, R14.reuse, 0.0063100000843405723572, PT ;  /* 0x3bcec41e0e00780b */ /* 0x040fe20003f0e000 */
[----:B------:R-:W-:Y:S01]  /*32e0*/  IMAD.MOV.U32 R13, RZ, RZ, 0x5 ;  /* 0x00000005ff0d7424 */ /* 0x000fe200078e00ff */
[----:B------:R-:W-:-:S13]  /*32f0*/  FSETP.GE.AND P1, PT, R14, 0.0039809998124837875366, PT ;  /* 0x3b82730c0e00780b */ /* 0x000fda0003f26000 */
[----:B------:R-:W-:Y:S05]  /*3300*/  @!P0 BRA P1, `(.L_x_32) ;  /* 0x00000004004c8947 */ /* 0x000fea0000800000 */
[C---:B------:R-:W-:Y:S01]  /*3310*/  FSETP.GEU.AND P0, PT, R14.reuse, 0.0099999997764825820923, PT ;  /* 0x3c23d70a0e00780b */ /* 0x040fe20003f0e000 */
[----:B------:R-:W-:Y:S01]  /*3320*/  IMAD.MOV.U32 R13, RZ, RZ, 0x6 ;  /* 0x00000006ff0d7424 */ /* 0x000fe200078e00ff */
[----:B------:R-:W-:-:S13]  /*3330*/  FSETP.GE.AND P1, PT, R14, 0.0063100000843405723572, PT ;  /* 0x3bcec41e0e00780b */ /* 0x000fda0003f26000 */
[----:B------:R-:W-:Y:S05]  /*3340*/  @!P0 BRA P1, `(.L_x_32) ;  /* 0x00000004003c8947 */ /* 0x000fea0000800000 */
[C---:B------:R-:W-:Y:S01]  /*3350*/  FSETP.GEU.AND P0, PT, R14.reuse, 0.015848999843001365662, PT ;  /* 0x3c81d5c30e00780b */ /* 0x040fe20003f0e000 */
[----:B------:R-:W-:Y:S01]  /*3360*/  IMAD.MOV.U32 R13, RZ, RZ, 0x7 ;  /* 0x00000007ff0d7424 */ /* 0x000fe200078e00ff */
[----:B------:R-:W-:-:S13]  /*3370*/  FSETP.GE.AND P1, PT, R14, 0.0099999997764825820923, PT ;  /* 0x3c23d70a0e00780b */ /* 0x000fda0003f26000 */
[----:B------:R-:W-:Y:S05]  /*3380*/  @!P0 BRA P1, `(.L_x_32) ;  /* 0x00000004002c8947 */ /* 0x000fea0000800000 */
[C---:B------:R-:W-:Y:S01]  /*3390*/  FSETP.GEU.AND P0, PT, R14.reuse, 0.025118999183177947998, PT ;  /* 0x3ccdc65c0e00780b */ /* 0x040fe20003f0e000 */
[----:B------:R-:W-:Y:S01]  /*33a0*/  IMAD.MOV.U32 R13, RZ, RZ, 0x8 ;  /* 0x00000008ff0d7424 */ /* 0x000fe200078e00ff */
[----:B------:R-:W-:-:S13]  /*33b0*/  FSETP.GE.AND P1, PT, R14, 0.015848999843001365662, PT ;  /* 0x3c81d5c30e00780b */ /* 0x000fda0003f26000 */
[----:B------:R-:W-:Y:S05]  /*33c0*/  @!P0 BRA P1, `(.L_x_32) ;  /* 0x00000004001c8947 */ /* 0x000fea0000800000 */
[C---:B------:R-:W-:Y:S01]  /*33d0*/  FSETP.GEU.AND P0, PT, R14.reuse, 0.039811000227928161621, PT ;  /* 0x3d2310dc0e00780b */ /* 0x040fe20003f0e000 */
[----:B------:R-:W-:Y:S01]  /*33e0*/  IMAD.MOV.U32 R13, RZ, RZ, 0x9 ;  /* 0x00000009ff0d7424 */ /* 0x000fe200078e00ff */
[----:B------:R-:W-:-:S13]  /*33f0*/  FSETP.GE.AND P1, PT, R14, 0.025118999183177947998, PT ;  /* 0x3ccdc65c0e00780b */ /* 0x000fda0003f26000 */
[----:B------:R-:W-:Y:S05]  /*3400*/  @!P0 BRA P1, `(.L_x_32) ;  /* 0x00000004000c8947 */ /* 0x000fea0000800000 */
[C---:B------:R-:W-:Y:S01]  /*3410*/  FSETP.GEU.AND P0, PT, R14.reuse, 0.063096001744270324707, PT ;  /* 0x3d81387a0e00780b */ /* 0x040fe20003f0e000 */
[----:B------:R-:W-:Y:S01]  /*3420*/  IMAD.MOV.U32 R13, RZ, RZ, 0xa ;  /* 0x0000000aff0d7424 */ /* 0x000fe200078e00ff */
[----:B------:R-:W-:-:S13]  /*3430*/  FSETP.GE.AND P1, PT, R14, 0.039811000227928161621, PT ;  /* 0x3d2310dc0e00780b */ /* 0x000fda0003f26000 */
[----:B------:R-:W-:Y:S05]  /*3440*/  @!P0 BRA P1, `(.L_x_32) ;  /* 0x0000000000fc8947 */ /* 0x000fea0000800000 */
[C---:B------:R-:W-:Y:S01]  /*3450*/  FSETP.GEU.AND P0, PT, R14.reuse, 0.10000000149011611938, PT ;  /* 0x3dcccccd0e00780b */ /* 0x040fe20003f0e000 */
[----:B------:R-:W-:Y:S01]  /*3460*/  IMAD.MOV.U32 R13, RZ, RZ, 0xb ;  /* 0x0000000bff0d7424 */ /* 0x000fe200078e00ff */
[----:B------:R-:W-:-:S13]  /*3470*/  FSETP.GE.AND P1, PT, R14, 0.063096001744270324707, PT ;  /* 0x3d81387a0e00780b */ /* 0x000fda0003f26000 */
[----:B------:R-:W-:Y:S05]  /*3480*/  @!P0 BRA P1, `(.L_x_32) ;  /* 0x0000000000ec8947 */ /* 0x000fea0000800000 */
[C---:B------:R-:W-:Y:S01]  /*3490*/  FSETP.GEU.AND P0, PT, R14.reuse, 0.15848900377750396729, PT ;  /* 0x3e224af10e00780b */ /* 0x040fe20003f0e000 */
[----:B------:R-:W-:Y:S01]  /*34a0*/  HFMA2 R13, -RZ, RZ, 0, 7.152557373046875e-07 ;  /* 0x0000000cff0d7431 */ /* 0x000fe200000001ff */
[----:B------:R-:W-:-:S13]  /*34b0*/  FSETP.GE.AND P1, PT, R14, 0.10000000149011611938, PT ;  /* 0x3dcccccd0e00780b */ /* 0x000fda0003f26000 */
[----:B------:R-:W-:Y:S05]  /*34c0*/  @!P0 BRA P1, `(.L_x_32) ;  /* 0x0000000000dc8947 */ /* 0x000fea0000800000 */
[C---:B------:R-:W-:Y:S01]  /*34d0*/  FSETP.GEU.AND P0, PT, R14.reuse, 0.25118899345397949219, PT ;  /* 0x3e809bd80e00780b */ /* 0x040fe20003f0e000 */
[----:B------:R-:W-:Y:S01]  /*34e0*/  IMAD.MOV.U32 R13, RZ, RZ, 0xd ;  /* 0x0000000dff0d7424 */ /* 0x000fe200078e00ff */
[----:B------:R-:W-:-:S13]  /*34f0*/  FSETP.GE.AND P1, PT, R14, 0.15848900377750396729, PT ;  /* 0x3e224af10e00780b */ /* 0x000fda0003f26000 */
[----:B------:R-:W-:Y:S05]  /*3500*/  @!P0 BRA P1, `(.L_x_32) ;  /* 0x0000000000cc8947 */ /* 0x000fea0000800000 */
[C---:B------:R-:W-:Y:S01]  /*3510*/  FSETP.GEU.AND P0, PT, R14.reuse, 0.39810699224472045898, PT ;  /* 0x3ecbd4ae0e00780b */ /* 0x040fe20003f0e000 */
[----:B------:R-:W-:Y:S01]  /*3520*/  IMAD.MOV.U32 R13, RZ, RZ, 0xe ;  /* 0x0000000eff0d7424 */ /* 0x000fe200078e00ff */
[----:B------:R-:W-:-:S13]  /*3530*/  FSETP.GE.AND P1, PT, R14, 0.25118899345397949219, PT ;  /* 0x3e809bd80e00780b */ /* 0x000fda0003f26000 */
[----:B------:R-:W-:Y:S05]  /*3540*/  @!P0 BRA P1, `(.L_x_32) ;  /* 0x0000000000bc8947 */ /* 0x000fea0000800000 */
[C---:B------:R-:W-:Y:S01]  /*3550*/  FSETP.GEU.AND P0, PT, R14.reuse, 0.63095700740814208984, PT ;  /* 0x3f2186660e00780b */ /* 0x040fe20003f0e000 */
[----:B------:R-:W-:Y:S01]  /*3560*/  IMAD.MOV.U32 R13, RZ, RZ, 0xf ;  /* 0x0000000fff0d7424 */ /* 0x000fe200078e00ff */
[----:B------:R-:W-:-:S13]  /*3570*/  FSETP.GE.AND P1, PT, R14, 0.39810699224472045898, PT ;  /* 0x3ecbd4ae0e00780b */ /* 0x000fda0003f26000 */
[----:B------:R-:W-:Y:S05]  /*3580*/  @!P0 BRA P1, `(.L_x_32) ;  /* 0x0000000000ac8947 */ /* 0x000fea0000800000 */
[C---:B------:R-:W-:Y:S01]  /*3590*/  FSETP.GEU.AND P0, PT, R14.reuse, 1, PT ;  /* 0x3f8000000e00780b */ /* 0x040fe20003f0e000 */
[----:B------:R-:W-:Y:S01]  /*35a0*/  IMAD.MOV.U32 R13, RZ, RZ, 0x10 ;  /* 0x00000010ff0d7424 */ /* 0x000fe200078e00ff */
[----:B------:R-:W-:-:S13]  /*35b0*/  FSETP.GE.AND P1, PT, R14, 0.63095700740814208984, PT ;  /* 0x3f2186660e00780b */ /* 0x000fda0003f26000 */
[----:B------:R-:W-:Y:S05]  /*35c0*/  @!P0 BRA P1, `(.L_x_32) ;  /* 0x00000000009c8947 */ /* 0x000fea0000800000 */
[C---:B------:R-:W-:Y:S01]  /*35d0*/  FSETP.GEU.AND P0, PT, R14.reuse, 1.5848929882049560547, PT ;  /* 0x3fcaddc60e00780b */ /* 0x040fe20003f0e000 */
[----:B------:R-:W-:Y:S01]  /*35e0*/  IMAD.MOV.U32 R13, RZ, RZ, 0x11 ;  /* 0x00000011ff0d7424 */ /* 0x000fe200078e00ff */
[----:B------:R-:W-:-:S13]  /*35f0*/  FSETP.GE.AND P1, PT, R14, 1, PT ;  /* 0x3f8000000e00780b */ /* 0x000fda0003f26000 */
[----:B------:R-:W-:Y:S05]  /*3600*/  @!P0 BRA P1, `(.L_x_32) ;  /* 0x00000000008c8947 */ /* 0x000fea0000800000 */
[C---:B------:R-:W-:Y:S01]  /*3610*/  FSETP.GEU.AND P0, PT, R14.reuse, 2.5118858814239501953, PT ;  /* 0x4020c2bd0e00780b */ /* 0x040fe20003f0e000 */
[----:B------:R-:W-:Y:S01]  /*3620*/  IMAD.MOV.U32 R13, RZ, RZ, 0x12 ;  /* 0x00000012ff0d7424 */ /* 0x000fe200078e00ff */
[----:B------:R-:W-:-:S13]  /*3630*/  FSETP.GE.AND P1, PT, R14, 1.5848929882049560547, PT ;  /* 0x3fcaddc60e00780b */ /* 0x000fda0003f26000 */
[----:B------:R-:W-:Y:S05]  /*3640*/  @!P0 BRA P1, `(.L_x_32) ;  /* 0x00000000007c8947 */ /* 0x000fea0000800000 */
[C---:B------:R-:W-:Y:S01]  /*3650*/  FSETP.GEU.AND P0, PT, R14.reuse, 3.9810719490051269531, PT ;  /* 0x407ec9e20e00780b */ /* 0x040fe20003f0e000 */
[----:B------:R-:W-:Y:S01]  /*3660*/  IMAD.MOV.U32 R13, RZ, RZ, 0x13 ;  /* 0x00000013ff0d7424 */ /* 0x000fe200078e00ff */
[----:B------:R-:W-:-:S13]  /*3670*/  FSETP.GE.AND P1, PT, R14, 2.5118858814239501953, PT ;  /* 0x4020c2bd0e00780b */ /* 0x000fda0003f26000 */
[----:B------:R-:W-:Y:S05]  /*3680*/  @!P0 BRA P1, `(.L_x_32) ;  /* 0x00000000006c8947 */ /* 0x000fea0000800000 */
[C---:B------:R-:W-:Y:S01]  /*3690*/  FSETP.GEU.AND P0, PT, R14.reuse, 6.3095731735229492188, PT ;  /* 0x40c9e8060e00780b */ /* 0x040fe20003f0e000 */
[----:B------:R-:W-:Y:S01]  /*36a0*/  IMAD.MOV.U32 R13, RZ, RZ, 0x14 ;  /* 0x00000014ff0d7424 */ /* 0x000fe200078e00ff */
[----:B------:R-:W-:-:S13]  /*36b0*/  FSETP.GE.AND P1, PT, R14, 3.9810719490051269531, PT ;  /* 0x407ec9e20e00780b */ /* 0x000fda0003f26000 */
[----:B------:R-:W-:Y:S05]  /*36c0*/  @!P0 BRA P1, `(.L_x_32) ;  /* 0x00000000005c8947 */ /* 0x000fea0000800000 */
[C---:B------:R-:W-:Y:S01]  /*36d0*/  FSETP.GEU.AND P0, PT, R14.reuse, 10, PT ;  /* 0x412000000e00780b */ /* 0x040fe20003f0e000 */
[----:B------:R-:W-:Y:S01]  /*36e0*/  IMAD.MOV.U32 R13, RZ, RZ, 0x15 ;  /* 0x00000015ff0d7424 */ /* 0x000fe200078e00ff */
[----:B------:R-:W-:-:S13]  /*36f0*/  FSETP.GE.AND P1, PT, R14, 6.3095731735229492188, PT ;  /* 0x40c9e8060e00780b */ /* 0x000fda0003f26000 */
[----:B------:R-:W-:Y:S05]  /*3700*/  @!P0 BRA P1, `(.L_x_32) ;  /* 0x00000000004c8947 */ /* 0x000fea0000800000 */
[C---:B------:R-:W-:Y:S01]  /*3710*/  FSETP.GEU.AND P0, PT, R14.reuse, 15.848932266235351562, PT ;  /* 0x417d953a0e00780b */ /* 0x040fe20003f0e000 */
[----:B------:R-:W-:Y:S01]  /*3720*/  IMAD.MOV.U32 R13, RZ, RZ, 0x16 ;  /* 0x00000016ff0d7424 */ /* 0x000fe200078e00ff */
[----:B------:R-:W-:-:S13]  /*3730*/  FSETP.GE.AND P1, PT, R14, 10, PT ;  /* 0x412000000e00780b */ /* 0x000fda0003f26000 */
[----:B------:R-:W-:Y:S05]  /*3740*/  @!P0 BRA P1, `(.L_x_32) ;  /* 0x00000000003c8947 */ /* 0x000fea0000800000 */
[C---:B------:R-:W-:Y:S02]  /*3750*/  FSETP.GEU.AND P0, PT, R14.reuse, 25.118864059448242188, PT ;  /* 0x41c8f36f0e00780b */ /* 0x040fe40003f0e000 */
[----:B------:R-:W-:Y:S02]  /*3760*/  FSETP.GE.AND P1, PT, R14, 15.848932266235351562, PT ;  /* 0x417d953a0e00780b */ /* 0x000fe40003f26000 */
[----:B------:R-:W-:-:S11]  /*3770*/  MOV R13, 0x17 ;  /* 0x00000017000d7802 */ /* 0x000fd60000000f00 */
[----:B------:R-:W-:Y:S05]  /*3780*/  @!P0 BRA P1, `(.L_x_32) ;  /* 0x00000000002c8947 */ /* 0x000fea0000800000 */
[C---:B------:R-:W-:Y:S01]  /*3790*/  FSETP.GEU.AND P0, PT, R14.reuse, 39.810718536376953125, PT ;  /* 0x421f3e2d0e00780b */ /* 0x040fe20003f0e000 */
[----:B------:R-:W-:Y:S01]  /*37a0*/  IMAD.MOV.U32 R13, RZ, RZ, 0x18 ;  /* 0x00000018ff0d7424 */ /* 0x000fe200078e00ff */
[----:B------:R-:W-:-:S13]  /*37b0*/  FSETP.GE.AND P1, PT, R14, 25.118864059448242188, PT ;  /* 0x41c8f36f0e00780b */ /* 0x000fda0003f26000 */
[----:B------:R-:W-:Y:S05]  /*37c0*/  @!P0 BRA P1, `(.L_x_32) ;  /* 0x00000000001c8947 */ /* 0x000fea0000800000 */
[----:B------:R-:W-:Y:S01]  /*37d0*/  FSETP.GEU.AND P0, PT, R14, 63.095733642578125, PT ;  /* 0x427c62080e00780b */ /* 0x000fe20003f0e000 */
[----:B------:R-:W-:-:S03]  /*37e0*/  IMAD.MOV.U32 R13, RZ, RZ, 0x19 ;  /* 0x00000019ff0d7424 */ /* 0x000fc600078e00ff */
[----:B------:R-:W-:-:S13]  /*37f0*/  FSETP.GE.AND P0, PT, R14, 39.810718536376953125, !P0 ;  /* 0x421f3e2d0e00780b */ /* 0x000fda0004706000 */
[C---:B------:R-:W-:Y:S02]  /*3800*/  @!P0 FSETP.GEU.AND P2, PT, R14.reuse, 100, PT ;  /* 0x42c800000e00880b */ /* 0x040fe40003f4e000 */
[----:B------:R-:W-:Y:S02]  /*3810*/  @!P0 FSETP.GE.AND P1, PT, R14, 63.095733642578125, PT ;  /* 0x427c62080e00880b */ /* 0x000fe40003f26000 */
[----:B------:R-:W-:-:S04]  /*3820*/  @!P0 SEL R14, RZ, 0x1a, P2 ;  /* 0x0000001aff0e8807 */ /* 0x000fc80001000000 */
[----:B------:R-:W-:-:S07]  /*3830*/  @!P0 SEL R13, R14, RZ, P1 ;  /* 0x000000ff0e0d8207 */ /* 0x000fce0000800000 */
.L_x_32:
[----:B------:R-:W-:Y:S05]  /*3840*/  BSYNC.RECONVERGENT B0 ;  /* 0x0000000000007941 */ /* 0x000fea0003800200 */
.L_x_31:
[----:B------:R-:W0:Y:S01]  /*3850*/  LDC.64 R14, c[0x0][0x3a8] ;  /* 0x0000ea00ff0e7b82 */ /* 0x000e220000000a00 */
[----:B------:R-:W-:-:S04]  /*3860*/  IMAD R13, R0, 0x1d, R13 ;  /* 0x0000001d000d7824 */ /* 0x000fc800078e020d */
[----:B0-----:R-:W-:-:S05]  /*3870*/  IMAD.WIDE R14, R13, 0x4, R14 ;  /* 0x000000040d0e7825 */ /* 0x001fca00078e020e */
[----:B------:R-:W2:Y:S01]  /*3880*/  LDG.E R13, desc[UR6][R14.64] ;  /* 0x000000060e0d7981 */ /* 0x000ea2000c1e1900 */
[C---:B------:R-:W-:Y:S01]  /*3890*/  ISETP.NE.AND P0, PT, R11.reuse, R12, PT ;  /* 0x0000000c0b00720c */ /* 0x040fe20003f05270 */
[----:B------:R-:W-:Y:S02]  /*38a0*/  VIADD R11, R11, 0x1 ;  /* 0x000000010b0b7836 */ /* 0x000fe40000000000 */
[----:B--2---:R-:W-:-:S05]  /*38b0*/  VIADD R13, R13, 0x1 ;  /* 0x000000010d0d7836 */ /* 0x004fca0000000000 */
[----:B------:R0:W-:Y:S05]  /*38c0*/  STG.E desc[UR6][R14.64], R13 ;  /* 0x0000000d0e007986 */ /* 0x0001ea000c101906 */
[----:B------:R-:W-:Y:S05]  /*38d0*/  @P0 BRA `(.L_x_33) ;  /* 0xffffffd400c00947 */ /* 0x000fea000383ffff */
[----:B------:R-:W-:Y:S05]  /*38e0*/  EXIT ;  /* 0x000000000000794d */ /* 0x000fea0003800000 */
        .weak           $__internal_0_$__cuda_sm20_sqrt_rn_f32_slowpath
        .type           $__internal_0_$__cuda_sm20_sqrt_rn_f32_slowpath,@function
        .size           $__internal_0_$__cuda_sm20_sqrt_rn_f32_slowpath,($__internal_1_$__cuda_sm3x_div_rn_noftz_f32_slowpath - $__internal_0_$__cuda_sm20_sqrt_rn_f32_slowpath)
$__internal_0_$__cuda_sm20_sqrt_rn_f32_slowpath:
[----:B------:R-:W-:-:S13]  /*38f0*/  LOP3.LUT P0, RZ, R13, 0x7fffffff, RZ, 0xc0, !PT ;  /* 0x7fffffff0dff7812 */ /* 0x000fda000780c0ff */
[----:B------:R-:W-:Y:S01]  /*3900*/  @!P0 IMAD.MOV.U32 R14, RZ, RZ, R13 ;  /* 0x000000ffff0e8224 */ /* 0x000fe200078e000d */
[----:B------:R-:W-:Y:S06]  /*3910*/  @!P0 BRA `(.L_x_34) ;  /* 0x0000000000408947 */ /* 0x000fec0003800000 */
[----:B------:R-:W-:-:S13]  /*3920*/  FSETP.GEU.FTZ.AND P0, PT, R13, RZ, PT ;  /* 0x000000ff0d00720b */ /* 0x000fda0003f1e000 */
[----:B------:R-:W-:Y:S01]  /*3930*/  @!P0 IMAD.MOV.U32 R14, RZ, RZ, 0x7fffffff ;  /* 0x7fffffffff0e8424 */ /* 0x000fe200078e00ff */
[----:B------:R-:W-:Y:S06]  /*3940*/  @!P0 BRA `(.L_x_34) ;  /* 0x0000000000348947 */ /* 0x000fec0003800000 */
[----:B------:R-:W-:-:S13]  /*3950*/  FSETP.GTU.FTZ.AND P0, PT, |R13|, +INF , PT ;  /* 0x7f8000000d00780b */ /* 0x000fda0003f1c200 */
[----:B------:R-:W-:Y:S01]  /*3960*/  @P0 FADD.FTZ R14, R13, 1 ;  /* 0x3f8000000d0e0421 */ /* 0x000fe20000010000 */
[----:B------:R-:W-:Y:S06]  /*3970*/  @P0 BRA `(.L_x_34) ;  /* 0x0000000000280947 */ /* 0x000fec0003800000 */
[----:B------:R-:W-:-:S13]  /*3980*/  FSETP.NEU.FTZ.AND P0, PT, |R13|, +INF , PT ;  /* 0x7f8000000d00780b */ /* 0x000fda0003f1d200 */
[----:B------:R-:W-:-:S04]  /*3990*/  @P0 FFMA R15, R13, 1.84467440737095516160e+19, RZ ;  /* 0x5f8000000d0f0823 */ /* 0x000fc800000000ff */
[----:B------:R-:W0:Y:S02]  /*39a0*/  @P0 MUFU.RSQ R14, R15 ;  /* 0x0000000f000e0308 */ /* 0x000e240000001400 */
[----:B0-----:R-:W-:Y:S01]  /*39b0*/  @P0 FMUL.FTZ R16, R15, R14 ;  /* 0x0000000e0f100220 */ /* 0x001fe20000410000 */
[----:B------:R-:W-:Y:S01]  /*39c0*/  @P0 FMUL.FTZ R19, R14, 0.5 ;  /* 0x3f0000000e130820 */ /* 0x000fe20000410000 */
[----:B------:R-:W-:Y:S02]  /*39d0*/  @!P0 IMAD.MOV.U32 R14, RZ, RZ, R13 ;  /* 0x000000ffff0e8224 */ /* 0x000fe400078e000d */
[----:B------:R-:W-:-:S04]  /*39e0*/  @P0 FADD.FTZ R17, -R16, -RZ ;  /* 0x800000ff10110221 */ /* 0x000fc80000010100 */
[----:B------:R-:W-:-:S04]  /*39f0*/  @P0 FFMA R17, R16, R17, R15 ;  /* 0x0000001110110223 */ /* 0x000fc8000000000f */
[----:B------:R-:W-:-:S04]  /*3a00*/  @P0 FFMA R17, R17, R19, R16 ;  /* 0x0000001311110223 */ /* 0x000fc80000000010 */
[----:B------:R-:W-:-:S07]  /*3a10*/  @P0 FMUL.FTZ R14, R17, 2.3283064365386962891e-10 ;  /* 0x2f800000110e0820 */ /* 0x000fce0000410000 */
.L_x_34:
[----:B------:R-:W-:Y:S02]  /*3a20*/  IMAD.MOV.U32 R16, RZ, RZ, R14 ;  /* 0x000000ffff107224 */ /* 0x000fe400078e000e */
[----:B------:R-:W-:Y:S02]  /*3a30*/  IMAD.MOV.U32 R14, RZ, RZ, R20 ;  /* 0x000000ffff0e7224 */ /* 0x000fe400078e0014 */
[----:B------:R-:W-:-:S04]  /*3a40*/  IMAD.MOV.U32 R15, RZ, RZ, 0x0 ;  /* 0x00000000ff0f7424 */ /* 0x000fc800078e00ff */
[----:B------:R-:W-:Y:S05]  /*3a50*/  RET.REL.NODEC R14 `(_Z8distancePfS_S_S_iiPiS_) ;  /* 0xffffffc40e687950 */ /* 0x000fea0003c3ffff */
        .weak           $__internal_1_$__cuda_sm3x_div_rn_noftz_f32_slowpath
        .type           $__internal_1_$__cuda_sm3x_div_rn_noftz_f32_slowpath,@function
        .size           $__internal_1_$__cuda_sm3x_div_rn_noftz_f32_slowpath,(.L_x_48 - $__internal_1_$__cuda_sm3x_div_rn_noftz_f32_slowpath)
$__internal_1_$__cuda_sm3x_div_rn_noftz_f32_slowpath:
[--C-:B------:R-:W-:Y:S01]  /*3a60*/  SHF.R.U32.HI R15, RZ, 0x17, R18.reuse ;  /* 0x00000017ff0f7819 */ /* 0x100fe20000011612 */
[----:B------:R-:W-:Y:S01]  /*3a70*/  BSSY.RECONVERGENT B1, `(.L_x_35) ;  /* 0x0000065000017945 */ /* 0x000fe20003800200 */
[--C-:B------:R-:W-:Y:S01]  /*3a80*/  SHF.R.U32.HI R20, RZ, 0x17, R13.reuse ;  /* 0x00000017ff147819 */ /* 0x100fe2000001160d */
[----:B------:R-:W-:Y:S01]  /*3a90*/  IMAD.MOV.U32 R23, RZ, RZ, R13 ;  /* 0x000000ffff177224 */ /* 0x000fe200078e000d */
[----:B------:R-:W-:Y:S01]  /*3aa0*/  LOP3.LUT R15, R15, 0xff, RZ, 0xc0, !PT ;  /* 0x000000ff0f0f7812 */ /* 0x000fe200078ec0ff */
[----:B------:R-:W-:Y:S01]  /*3ab0*/  IMAD.MOV.U32 R22, RZ, RZ, R18 ;  /* 0x000000ffff167224 */ /* 0x000fe200078e0012 */
[----:B------:R-:W-:Y:S02]  /*3ac0*/  LOP3.LUT R20, R20, 0xff, RZ, 0xc0, !PT ;  /* 0x000000ff14147812 */ /* 0x000fe400078ec0ff */
[----:B------:R-:W-:-:S03]  /*3ad0*/  IADD3 R25, PT, PT, R15, -0x1, RZ ;  /* 0xffffffff0f197810 */ /* 0x000fc60007ffe0ff */
[----:B------:R-:W-:Y:S01]  /*3ae0*/  VIADD R24, R20, 0xffffffff ;  /* 0xffffffff14187836 */ /* 0x000fe20000000000 */
[----:B------:R-:W-:-:S04]  /*3af0*/  ISETP.GT.U32.AND P0, PT, R25, 0xfd, PT ;  /* 0x000000fd1900780c */ /* 0x000fc80003f04070 */
[----:B------:R-:W-:-:S13]  /*3b00*/  ISETP.GT.U32.OR P0, PT, R24, 0xfd, P0 ;  /* 0x000000fd1800780c */ /* 0x000fda0000704470 */
[----:B------:R-:W-:Y:S01]  /*3b10*/  @!P0 IMAD.MOV.U32 R19, RZ, RZ, RZ ;  /* 0x000000ffff138224 */ /* 0x000fe200078e00ff */
[----:B------:R-:W-:Y:S06]  /*3b20*/  @!P0 BRA `(.L_x_36) ;  /* 0x0000000000608947 */ /* 0x000fec0003800000 */
[----:B------:R-:W-:Y:S01]  /*3b30*/  FSETP.GTU.FTZ.AND P1, PT, |R18|, +INF , PT ;  /* 0x7f8000001200780b */ /* 0x000fe20003f3c200 */
[----:B------:R-:W-:Y:S01]  /*3b40*/  IMAD.MOV.U32 R14, RZ, RZ, R18 ;  /* 0x000000ffff0e7224 */ /* 0x000fe200078e0012 */
[----:B------:R-:W-:-:S04]  /*3b50*/  FSETP.GTU.FTZ.AND P0, PT, |R13|, +INF , PT ;  /* 0x7f8000000d00780b */ /* 0x000fc80003f1c200 */
[----:B------:R-:W-:-:S13]  /*3b60*/  PLOP3.LUT P0, PT, P0, P1, PT, 0xf8, 0x8f ;  /* 0x00000000008f781c */ /* 0x000fda0000703f70 */
[----:B------:R-:W-:Y:S05]  /*3b70*/  @P0 BRA `(.L_x_37) ;  /* 0x00000004004c0947 */ /* 0x000fea0003800000 */
[----:B------:R-:W-:-:S13]  /*3b80*/  LOP3.LUT P0, RZ, R22, 0x7fffffff, R23, 0xc8, !PT ;  /* 0x7fffffff16ff7812 */ /* 0x000fda000780c817 */
[----:B------:R-:W-:Y:S05]  /*3b90*/  @!P0 BRA `(.L_x_38) ;  /* 0x00000004003c8947 */ /* 0x000fea0003800000 */
[C---:B------:R-:W-:Y:S02]  /*3ba0*/  FSETP.NEU.FTZ.AND P0, PT, |R13|.reuse, +INF , PT ;  /* 0x7f8000000d00780b */ /* 0x040fe40003f1d200 */
[----:B------:R-:W-:Y:S02]  /*3bb0*/  FSETP.NEU.FTZ.AND P3, PT, |R14|, +INF , PT ;  /* 0x7f8000000e00780b */ /* 0x000fe40003f7d200 */
[----:B------:R-:W-:-:S11]  /*3bc0*/  FSETP.NEU.FTZ.AND P1, PT, |R13|, +INF , PT ;  /* 0x7f8000000d00780b */ /* 0x000fd60003f3d200 */
[----:B------:R-:W-:Y:S05]  /*3bd0*/  @!P3 BRA !P0, `(.L_x_38) ;  /* 0x00000004002cb947 */ /* 0x000fea0004000000 */
[----:B------:R-:W-:-:S04]  /*3be0*/  LOP3.LUT P0, RZ, R23, 0x7fffffff, RZ, 0xc0, !PT ;  /* 0x7fffffff17ff7812 */ /* 0x000fc8000780c0ff */
[----:B------:R-:W-:-:S13]  /*3bf0*/  PLOP3.LUT P0, PT, P3, P0, PT, 0x2f, 0xf2 ;  /* 0x0000000000f2781c */ /* 0x000fda0001f00577 */
[----:B------:R-:W-:Y:S05]  /*3c00*/  @P0 BRA `(.L_x_39) ;  /* 0x0000000400180947 */ /* 0x000fea0003800000 */
[----:B------:R-:W-:-:S04]  /*3c10*/  LOP3.LUT P0, RZ, R22, 0x7fffffff, RZ, 0xc0, !PT ;  /* 0x7fffffff16ff7812 */ /* 0x000fc8000780c0ff */
[----:B------:R-:W-:-:S13]  /*3c20*/  PLOP3.LUT P0, PT, P1, P0, PT, 0x2f, 0xf2 ;  /* 0x0000000000f2781c */ /* 0x000fda0000f00577 */
[----:B------:R-:W-:Y:S05]  /*3c30*/  @P0 BRA `(.L_x_40) ;  /* 0x0000000400000947 */ /* 0x000fea0003800000 */
[----:B------:R-:W-:Y:S02]  /*3c40*/  ISETP.GE.AND P0, PT, R24, RZ, PT ;  /* 0x000000ff1800720c */ /* 0x000fe40003f06270 */
[----:B------:R-:W-:-:S11]  /*3c50*/  ISETP.GE.AND P1, PT, R25, RZ, PT ;  /* 0x000000ff1900720c */ /* 0x000fd60003f26270 */
[----:B------:R-:W-:Y:S02]  /*3c60*/  @P0 IMAD.MOV.U32 R19, RZ, RZ, RZ ;  /* 0x000000ffff130224 */ /* 0x000fe400078e00ff */
[----:B------:R-:W-:Y:S01]  /*3c70*/  @!P0 FFMA R23, R13, 1.84467440737095516160e+19, RZ ;  /* 0x5f8000000d178823 */ /* 0x000fe200000000ff */
[----:B------:R-:W-:Y:S02]  /*3c80*/  @!P0 IMAD.MOV.U32 R19, RZ, RZ, -0x40 ;  /* 0xffffffc0ff138424 */ /* 0x000fe400078e00ff */
[----:B------:R-:W-:Y:S02]  /*3c90*/  @!P1 FFMA R22, R14, 1.84467440737095516160e+19, RZ ;  /* 0x5f8000000e169823 */ /* 0x000fe400000000ff */
[----:B------:R-:W-:-:S07]  /*3ca0*/  @!P1 VIADD R19, R19, 0x40 ;  /* 0x0000004013139836 */ /* 0x000fce0000000000 */
.L_x_36:
[----:B------:R-:W-:Y:S01]  /*3cb0*/  LEA R13, R15, 0xc0800000, 0x17 ;  /* 0xc08000000f0d7811 */ /* 0x000fe200078eb8ff */
[----:B------:R-:W-:Y:S01]  /*3cc0*/  VIADD R14, R20, 0xffffff81 ;  /* 0xffffff81140e7836 */ /* 0x000fe20000000000 */
[----:B------:R-:W-:Y:S03]  /*3cd0*/  BSSY.RECONVERGENT B2, `(.L_x_41) ;  /* 0x0000035000027945 */ /* 0x000fe60003800200 */
[----:B------:R-:W-:Y:S02]  /*3ce0*/  IMAD.IADD R24, R22, 0x1, -R13 ;  /* 0x0000000116187824 */ /* 0x000fe400078e0a0d */
[----:B------:R-:W-:Y:S02]  /*3cf0*/  IMAD R13, R14, -0x800000, R23 ;  /* 0xff8000000e0d7824 */ /* 0x000fe400078e0217 */
[----:B------:R0:W1:Y:S01]  /*3d00*/  MUFU.RCP R22, R24 ;  /* 0x0000001800167308 */ /* 0x0000620000001000 */
[----:B------:R-:W-:Y:S01]  /*3d10*/  FADD.FTZ R26, -R24, -RZ ;  /* 0x800000ff181a7221 */ /* 0x000fe20000010100 */
[----:B0-----:R-:W-:-:S04]  /*3d20*/  IADD3 R24, PT, PT, R14, 0x7f, -R15 ;  /* 0x0000007f0e187810 */ /* 0x001fc80007ffe80f */
[----:B------:R-:W-:Y:S01]  /*3d30*/  IADD3 R24, PT, PT, R24, R19, RZ ;  /* 0x0000001318187210 */ /* 0x000fe20007ffe0ff */
[----:B-1----:R-:W-:-:S04]  /*3d40*/  FFMA R25, R22, R26, 1 ;  /* 0x3f80000016197423 */ /* 0x002fc8000000001a */
[----:B------:R-:W-:-:S04]  /*3d50*/  FFMA R20, R22, R25, R22 ;  /* 0x0000001916147223 */ /* 0x000fc80000000016 */
[----:B------:R-:W-:-:S04]  /*3d60*/  FFMA R23, R13, R20, RZ ;  /* 0x000000140d177223 */ /* 0x000fc800000000ff */
[----:B------:R-:W-:-:S04]  /*3d70*/  FFMA R22, R26, R23, R13 ;  /* 0x000000171a167223 */ /* 0x000fc8000000000d */
[----:B------:R-:W-:-:S04]  /*3d80*/  FFMA R23, R20, R22, R23 ;  /* 0x0000001614177223 */ /* 0x000fc80000000017 */
[----:B------:R-:W-:-:S04]  /*3d90*/  FFMA R22, R26, R23, R13 ;  /* 0x000000171a167223 */ /* 0x000fc8000000000d */
[----:B------:R-:W-:-:S05]  /*3da0*/  FFMA R13, R20, R22, R23 ;  /* 0x00000016140d7223 */ /* 0x000fca0000000017 */
[----:B------:R-:W-:-:S04]  /*3db0*/  SHF.R.U32.HI R14, RZ, 0x17, R13 ;  /* 0x00000017ff0e7819 */ /* 0x000fc8000001160d */
[----:B------:R-:W-:-:S05]  /*3dc0*/  LOP3.LUT R14, R14, 0xff, RZ, 0xc0, !PT ;  /* 0x000000ff0e0e7812 */ /* 0x000fca00078ec0ff */
[----:B------:R-:W-:-:S04]  /*3dd0*/  IMAD.IADD R19, R14, 0x1, R24 ;  /* 0x000000010e137824 */ /* 0x000fc800078e0218 */
[----:B------:R-:W-:-:S05]  /*3de0*/  VIADD R14, R19, 0xffffffff ;  /* 0xffffffff130e7836 */ /* 0x000fca0000000000 */
[----:B------:R-:W-:-:S13]  /*3df0*/  ISETP.GE.U32.AND P0, PT, R14, 0xfe, PT ;  /* 0x000000fe0e00780c */ /* 0x000fda0003f06070 */
[----:B------:R-:W-:Y:S05]  /*3e00*/  @!P0 BRA `(.L_x_42) ;  /* 0x0000000000808947 */ /* 0x000fea0003800000 */
[----:B------:R-:W-:-:S13]  /*3e10*/  ISETP.GT.AND P0, PT, R19, 0xfe, PT ;  /* 0x000000fe1300780c */ /* 0x000fda0003f04270 */
[----:B------:R-:W-:Y:S05]  /*3e20*/  @P0 BRA `(.L_x_43) ;  /* 0x00000000006c0947 */ /* 0x000fea0003800000 */
[----:B------:R-:W-:-:S13]  /*3e30*/  ISETP.GE.AND P0, PT, R19, 0x1, PT ;  /* 0x000000011300780c */ /* 0x000fda0003f06270 */
[----:B------:R-:W-:Y:S05]  /*3e40*/  @P0 BRA `(.L_x_44) ;  /* 0x0000000000740947 */ /* 0x000fea0003800000 */
[----:B------:R-:W-:Y:S02]  /*3e50*/  ISETP.GE.AND P0, PT, R19, -0x18, PT ;  /* 0xffffffe81300780c */ /* 0x000fe40003f06270 */
[----:B------:R-:W-:-:S11]  /*3e60*/  LOP3.LUT R13, R13, 0x80000000, RZ, 0xc0, !PT ;  /* 0x800000000d0d7812 */ /* 0x000fd600078ec0ff */
[----:B------:R-:W-:Y:S05]  /*3e70*/  @!P0 BRA `(.L_x_44) ;  /* 0x0000000000688947 */ /* 0x000fea0003800000 */
[-CC-:B------:R-:W-:Y:S01]  /*3e80*/  FFMA.RZ R14, R20, R22.reuse, R23.reuse ;  /* 0x00000016140e7223 */ /* 0x180fe2000000c017 */
[C---:B------:R-:W-:Y:S02]  /*3e90*/  ISETP.NE.AND P3, PT, R19.reuse, RZ, PT ;  /* 0x000000ff1300720c */ /* 0x040fe40003f65270 */
[C---:B------:R-:W-:Y:S02]  /*3ea0*/  ISETP.NE.AND P1, PT, R19.reuse, RZ, PT ;  /* 0x000000ff1300720c */ /* 0x040fe40003f25270 */
[----:B------:R-:W-:Y:S01]  /*3eb0*/  LOP3.LUT R15, R14, 0x7fffff, RZ, 0xc0, !PT ;  /* 0x007fffff0e0f7812 */ /* 0x000fe200078ec0ff */
[CCC-:B------:R-:W-:Y:S01]  /*3ec0*/  FFMA.RP R14, R20.reuse, R22.reuse, R23.reuse ;  /* 0x00000016140e7223 */ /* 0x1c0fe20000008017 */
[----:B------:R-:W-:Y:S01]  /*3ed0*/  FFMA.RM R23, R20, R22, R23 ;  /* 0x0000001614177223 */ /* 0x000fe20000004017 */
[----:B------:R-:W-:Y:S01]  /*3ee0*/  VIADD R20, R19, 0x20 ;  /* 0x0000002013147836 */ /* 0x000fe20000000000 */
[----:B------:R-:W-:Y:S01]  /*3ef0*/  LOP3.LUT R15, R15, 0x800000, RZ, 0xfc, !PT ;  /* 0x008000000f0f7812 */ /* 0x000fe200078efcff */
[----:B------:R-:W-:-:S02]  /*3f00*/  IMAD.MOV R19, RZ, RZ, -R19 ;  /* 0x000000ffff137224 */ /* 0x000fc400078e0a13 */
[----:B------:R-:W-:Y:S02]  /*3f10*/  FSETP.NEU.FTZ.AND P0, PT, R14, R23, PT ;  /* 0x000000170e00720b */ /* 0x000fe40003f1d000 */
[----:B------:R-:W-:Y:S02]  /*3f20*/  SHF.L.U32 R20, R15, R20, RZ ;  /* 0x000000140f147219 */ /* 0x000fe400000006ff */
[----:B------:R-:W-:Y:S02]  /*3f30*/  SEL R14, R19, RZ, P3 ;  /* 0x000000ff130e7207 */ /* 0x000fe40001800000 */
[----:B------:R-:W-:Y:S02]  /*3f40*/  ISETP.NE.AND P1, PT, R20, RZ, P1 ;  /* 0x000000ff1400720c */ /* 0x000fe40000f25270 */
[----:B------:R-:W-:Y:S02]  /*3f50*/  SHF.R.U32.HI R14, RZ, R14, R15 ;  /* 0x0000000eff0e7219 */ /* 0x000fe4000001160f */
[----:B------:R-:W-:-:S02]  /*3f60*/  PLOP3.LUT P0, PT, P0, P1, PT, 0xf8, 0x8f ;  /* 0x00000000008f781c */ /* 0x000fc40000703f70 */
[----:B------:R-:W-:Y:S02]  /*3f70*/  SHF.R.U32.HI R20, RZ, 0x1, R14 ;  /* 0x00000001ff147819 */ /* 0x000fe4000001160e */
[----:B------:R-:W-:-:S04]  /*3f80*/  SEL R15, RZ, 0x1, !P0 ;  /* 0x00000001ff0f7807 */ /* 0x000fc80004000000 */
[----:B------:R-:W-:-:S04]  /*3f90*/  LOP3.LUT R15, R15, 0x1, R20, 0xf8, !PT ;  /* 0x000000010f0f7812 */ /* 0x000fc800078ef814 */
[----:B------:R-:W-:-:S05]  /*3fa0*/  LOP3.LUT R15, R15, R14, RZ, 0xc0, !PT ;  /* 0x0000000e0f0f7212 */ /* 0x000fca00078ec0ff */
[----:B------:R-:W-:-:S05]  /*3fb0*/  IMAD.IADD R20, R20, 0x1, R15 ;  /* 0x0000000114147824 */ /* 0x000fca00078e020f */
[----:B------:R-:W-:Y:S01]  /*3fc0*/  LOP3.LUT R13, R20, R13, RZ, 0xfc, !PT ;  /* 0x0000000d140d7212 */ /* 0x000fe200078efcff */
[----:B------:R-:W-:Y:S06]  /*3fd0*/  BRA `(.L_x_44) ;  /* 0x0000000000107947 */ /* 0x000fec0003800000 */
.L_x_43:
[----:B------:R-:W-:-:S04]  /*3fe0*/  LOP3.LUT R13, R13, 0x80000000, RZ, 0xc0, !PT ;  /* 0x800000000d0d7812 */ /* 0x000fc800078ec0ff */
[----:B------:R-:W-:Y:S01]  /*3ff0*/  LOP3.LUT R13, R13, 0x7f800000, RZ, 0xfc, !PT ;  /* 0x7f8000000d0d7812 */ /* 0x000fe200078efcff */
[----:B------:R-:W-:Y:S06]  /*4000*/  BRA `(.L_x_44) ;  /* 0x0000000000047947 */ /* 0x000fec0003800000 */
.L_x_42:
[----:B------:R-:W-:-:S07]  /*4010*/  IMAD R13, R24, 0x800000, R13 ;  /* 0x00800000180d7824 */ /* 0x000fce00078e020d */
.L_x_44:
[----:B------:R-:W-:Y:S05]  /*4020*/  BSYNC.RECONVERGENT B2 ;  /* 0x0000000000027941 */ /* 0x000fea0003800200 */
.L_x_41:
[----:B------:R-:W-:Y:S05]  /*4030*/  BRA `(.L_x_45) ;  /* 0x0000000000207947 */ /* 0x000fea0003800000 */
.L_x_40:
[----:B------:R-:W-:-:S04]  /*4040*/  LOP3.LUT R13, R22, 0x80000000, R23, 0x48, !PT ;  /* 0x80000000160d7812 */ /* 0x000fc800078e4817 */
[----:B------:R-:W-:Y:S01]  /*4050*/  LOP3.LUT R13, R13, 0x7f800000, RZ, 0xfc, !PT ;  /* 0x7f8000000d0d7812 */ /* 0x000fe200078efcff */
[----:B------:R-:W-:Y:S06]  /*4060*/  BRA `(.L_x_45) ;  /* 0x0000000000147947 */ /* 0x000fec0003800000 */
.L_x_39:
[----:B------:R-:W-:Y:S01]  /*4070*/  LOP3.LUT R13, R22, 0x80000000, R23, 0x48, !PT ;  /* 0x80000000160d7812 */ /* 0x000fe200078e4817 */
[----:B------:R-:W-:Y:S06]  /*4080*/  BRA `(.L_x_45) ;  /* 0x00000000000c7947 */ /* 0x000fec0003800000 */
.L_x_38:
[----:B------:R-:W0:Y:S01]  /*4090*/  MUFU.RSQ R13, -QNAN ;  /* 0xffc00000000d7908 */ /* 0x000e220000001400 */
[----:B------:R-:W-:Y:S05]  /*40a0*/  BRA `(.L_x_45) ;  /* 0x0000000000047947 */ /* 0x000fea0003800000 */
.L_x_37:
[----:B------:R-:W-:-:S07]  /*40b0*/  FADD.FTZ R13, R13, R14 ;  /* 0x0000000e0d0d7221 */ /* 0x000fce0000010000 */
.L_x_45:
[----:B------:R-:W-:Y:S05]  /*40c0*/  BSYNC.RECONVERGENT B1 ;  /* 0x0000000000017941 */ /* 0x000fea0003800200 */
.L_x_35:
[----:B------:R-:W-:Y:S02]  /*40d0*/  IMAD.MOV.U32 R14, RZ, RZ, R17 ;  /* 0x000000ffff0e7224 */ /* 0x000fe400078e0011 */
[----:B------:R-:W-:-:S04]  /*40e0*/  IMAD.MOV.U32 R15, RZ, RZ, 0x0 ;  /* 0x00000000ff0f7424 */ /* 0x000fc800078e00ff */
[----:B0-----:R-:W-:Y:S05]  /*40f0*/  RET.REL.NODEC R14 `(_Z8distancePfS_S_S_iiPiS_) ;  /* 0xffffffbc0ec07950 */ /* 0x001fea0003c3ffff */
.L_x_46:
[----:B------:R-:W-:-:S00]  /*4100*/  BRA `(.L_x_46) ;  /* 0xfffffffc00fc7947 */ /* 0x000fc0000383ffff */
[----:B------:R-:W-:-:S00]  /*4110*/  NOP ;  /* 0x0000000000007918 */ /* 0x000fc00000000000 */
        /* <DEDUP_REMOVED lines=14> */
.L_x_48:


//--------------------- .nv.global.init           --------------------------
	.section	.nv.global.init,"aw",@progbits
	.align	4
.nv.global.init:
	.type		__cudart_i2opi_f,@object
	.size		__cudart_i2opi_f,(.L_0 - __cudart_i2opi_f)
__cudart_i2opi_f:
        /*0000*/ 	.byte	0x41, 0x90, 0x43, 0x3c, 0x99, 0x95, 0x62, 0xdb, 0xc0, 0xdd, 0x34, 0xf5, 0xd1, 0x57, 0x27, 0xfc
        /*0010*/ 	.byte	0x29, 0x15, 0x44, 0x4e, 0x6e, 0x83, 0xf9, 0xa2
.L_0:


//--------------------- .nv.shared.reserved.0     --------------------------
	.section	.nv.shared.reserved.0,"aw",@nobits
	.weak		__nv_reservedSMEM_offset_0_alias
	.size		__nv_reservedSMEM_offset_0_alias, 0, 64
	.other		__nv_reservedSMEM_offset_0_alias,@"STO_CUDA_RESERVED_SHARED STV_DEFAULT"
__nv_reservedSMEM_offset_0_alias:
	.zero		0
	.zero		64


//--------------------- .nv.constant0._Z8distancePfS_S_S_iiPiS_ --------------------------
	.section	.nv.constant0._Z8distancePfS_S_S_iiPiS_,"a",@progbits
	.sectionflags	@""
	.align	4
.nv.constant0._Z8distancePfS_S_S_iiPiS_:
	.zero		952


//--------------------- SYMBOLS --------------------------

	.type		.nv.reservedSmem.offset0,@object
	.size		.nv.reservedSmem.offset0,0x4
